	.target	sm_90a

	.elftype	@"ET_EXEC"


//--------------------- .note.nv.tkinfo           --------------------------
	.section	.note.nv.tkinfo,"",@"SHT_NOTE"
	.sectionflags	@"SHF_NOTE_NV_TKINFO"
	.tkinfo
        /*0018*/ 	.word	0x00000002
        /*0030*/ 	.string	""
        /*0030*/ 	.string	"ptxas"
        /*0030*/ 	.string	"Cuda compilation tools, release 13.0, V13.0.88"
        /*0030*/ 	.string	"Build cuda_13.0.r13.0/compiler.36424714_0"
        /*0030*/ 	.string	"-arch sm_90a -m 64 "



//--------------------- .note.nv.cuinfo           --------------------------
	.section	.note.nv.cuinfo,"",@"SHT_NOTE"
	.sectionflags	@"SHF_NOTE_NV_CUINFO"
        /*0018*/ 	.short	0x0002
        /*001a*/ 	.short	0x005a
        /*001c*/ 	.short	0x0082
	.zero		2


//--------------------- .nv.info                  --------------------------
	.section	.nv.info,"",@"SHT_CUDA_INFO"
	.align	4


	//----- nvinfo : EIATTR_REGCOUNT
	.align		4
        /*0000*/ 	.byte	0x04, 0x2f
        /*0002*/ 	.short	(.L_29 - .L_28)
	.align		4
.L_28:
        /*0004*/ 	.word	index@(_ZN2at6native50_GLOBAL__N__3c582233_17_PhiloxKeySplit_cu_381daa2323philox_key_split_kernelEPKmPmll)
        /*0008*/ 	.word	0x0000001a


	//----- nvinfo : EIATTR_FRAME_SIZE
	.align		4
.L_29:
        /*000c*/ 	.byte	0x04, 0x11
        /*000e*/ 	.short	(.L_31 - .L_30)
	.align		4
.L_30:
        /*0010*/ 	.word	index@($__internal_0_$__cuda_sm20_div_s64)
        /*0014*/ 	.word	0x00000000


	//----- nvinfo : EIATTR_FRAME_SIZE
	.align		4
.L_31:
        /*0018*/ 	.byte	0x04, 0x11
        /*001a*/ 	.short	(.L_33 - .L_32)
	.align		4
.L_32:
        /*001c*/ 	.word	index@(_ZN2at6native50_GLOBAL__N__3c582233_17_PhiloxKeySplit_cu_381daa2323philox_key_split_kernelEPKmPmll)
        /*0020*/ 	.word	0x00000000


	//----- nvinfo : EIATTR_REGCOUNT
	.align		4
.L_33:
        /*0024*/ 	.byte	0x04, 0x2f
        /*0026*/ 	.short	(.L_35 - .L_34)
	.align		4
.L_34:
        /*0028*/ 	.word	index@(_ZN2at6native50_GLOBAL__N__3c582233_17_PhiloxKeySplit_cu_381daa2325philox_key_fold_in_kernelEPKmPmll)
        /*002c*/ 	.word	0x0000001a


	//----- nvinfo : EIATTR_FRAME_SIZE
	.align		4
.L_35:
        /*0030*/ 	.byte	0x04, 0x11
        /*0032*/ 	.short	(.L_37 - .L_36)
	.align		4
.L_36:
        /*0034*/ 	.word	index@(_ZN2at6native50_GLOBAL__N__3c582233_17_PhiloxKeySplit_cu_381daa2325philox_key_fold_in_kernelEPKmPmll)
        /*0038*/ 	.word	0x00000000


	//----- nvinfo : EIATTR_MIN_STACK_SIZE
	.align		4
.L_37:
        /*003c*/ 	.byte	0x04, 0x12
        /*003e*/ 	.short	(.L_39 - .L_38)
	.align		4
.L_38:
        /*0040*/ 	.word	index@(_ZN2at6native50_GLOBAL__N__3c582233_17_PhiloxKeySplit_cu_381daa2325philox_key_fold_in_kernelEPKmPmll)
        /*0044*/ 	.word	0x00000000


	//----- nvinfo : EIATTR_MIN_STACK_SIZE
	.align		4
.L_39:
        /*0048*/ 	.byte	0x04, 0x12
        /*004a*/ 	.short	(.L_41 - .L_40)
	.align		4
.L_40:
        /*004c*/ 	.word	index@(_ZN2at6native50_GLOBAL__N__3c582233_17_PhiloxKeySplit_cu_381daa2323philox_key_split_kernelEPKmPmll)
        /*0050*/ 	.word	0x00000000
.L_41:


//--------------------- .nv.compat                --------------------------
	.section	.nv.compat,"",@"SHT_CUDA_COMPAT_INFO"
	.align	4
        /*0000*/ 	.byte	0x02, 0x09, 0x01, 0x00, 0x02, 0x02, 0x01, 0x00, 0x02, 0x05, 0x05, 0x00, 0x03, 0x07, 0x01, 0x01
        /*0010*/ 	.byte	0x02, 0x03, 0x00, 0x00, 0x02, 0x06, 0x01, 0x00, 0x04, 0x0b, 0x08, 0x00, 0x00, 0x00, 0x00, 0x00
        /*0020*/ 	.byte	0x00, 0x00, 0x00, 0x00


//--------------------- .nv.info._ZN2at6native50_GLOBAL__N__3c582233_17_PhiloxKeySplit_cu_381daa2325philox_key_fold_in_kernelEPKmPmll --------------------------
	.section	.nv.info._ZN2at6native50_GLOBAL__N__3c582233_17_PhiloxKeySplit_cu_381daa2325philox_key_fold_in_kernelEPKmPmll,"",@"SHT_CUDA_INFO"
	.sectionflags	@""
	.align	4


	//----- nvinfo : EIATTR_CUDA_API_VERSION
	.align		4
        /*0000*/ 	.byte	0x04, 0x37
        /*0002*/ 	.short	(.L_43 - .L_42)
.L_42:
        /*0004*/ 	.word	0x00000082


	//----- nvinfo : EIATTR_KPARAM_INFO
	.align		4
.L_43:
        /*0008*/ 	.byte	0x04, 0x17
        /*000a*/ 	.short	(.L_45 - .L_44)
.L_44:
        /*000c*/ 	.word	0x00000000
        /*0010*/ 	.short	0x0003
        /*0012*/ 	.short	0x0018
        /*0014*/ 	.byte	0x00, 0xf0, 0x21, 0x00


	//----- nvinfo : EIATTR_KPARAM_INFO
	.align		4
.L_45:
        /*0018*/ 	.byte	0x04, 0x17
        /*001a*/ 	.short	(.L_47 - .L_46)
.L_46:
        /*001c*/ 	.word	0x00000000
        /*0020*/ 	.short	0x0002
        /*0022*/ 	.short	0x0010
        /*0024*/ 	.byte	0x00, 0xf0, 0x21, 0x00


	//----- nvinfo : EIATTR_KPARAM_INFO
	.align		4
.L_47:
        /*0028*/ 	.byte	0x04, 0x17
        /*002a*/ 	.short	(.L_49 - .L_48)
.L_48:
        /*002c*/ 	.word	0x00000000
        /*0030*/ 	.short	0x0001
        /*0032*/ 	.short	0x0008
        /*0034*/ 	.byte	0x00, 0xf0, 0x21, 0x00


	//----- nvinfo : EIATTR_KPARAM_INFO
	.align		4
.L_49:
        /*0038*/ 	.byte	0x04, 0x17
        /*003a*/ 	.short	(.L_51 - .L_50)
.L_50:
        /*003c*/ 	.word	0x00000000
        /*0040*/ 	.short	0x0000
        /*0042*/ 	.short	0x0000
        /*0044*/ 	.byte	0x00, 0xf0, 0x21, 0x00


	//----- nvinfo : EIATTR_SPARSE_MMA_MASK
	.align		4
.L_51:
        /*0048*/ 	.byte	0x03, 0x50
        /*004a*/ 	.short	0x0000


	//----- nvinfo : EIATTR_MAXREG_COUNT
	.align		4
        /*004c*/ 	.byte	0x03, 0x1b
        /*004e*/ 	.short	0x00ff


	//----- nvinfo : EIATTR_MERCURY_ISA_VERSION
	.align		4
        /*0050*/ 	.byte	0x03, 0x5f
        /*0052*/ 	.short	0x0101


	//----- nvinfo : EIATTR_EXIT_INSTR_OFFSETS
	.align		4
        /*0054*/ 	.byte	0x04, 0x1c
        /*0056*/ 	.short	(.L_53 - .L_52)


	//   ....[0]....
.L_52:
        /*0058*/ 	.word	0x00000090


	//   ....[1]....
        /*005c*/ 	.word	0x00000670


	//----- nvinfo : EIATTR_CRS_STACK_SIZE
	.align		4
.L_53:
        /*0060*/ 	.byte	0x04, 0x1e
        /*0062*/ 	.short	(.L_55 - .L_54)
.L_54:
        /*0064*/ 	.word	0x00000000


	//----- nvinfo : EIATTR_CBANK_PARAM_SIZE
	.align		4
.L_55:
        /*0068*/ 	.byte	0x03, 0x19
        /*006a*/ 	.short	0x0020


	//----- nvinfo : EIATTR_PARAM_CBANK
	.align		4
        /*006c*/ 	.byte	0x04, 0x0a
        /*006e*/ 	.short	(.L_57 - .L_56)
	.align		4
.L_56:
        /*0070*/ 	.word	index@(.nv.constant0._ZN2at6native50_GLOBAL__N__3c582233_17_PhiloxKeySplit_cu_381daa2325philox_key_fold_in_kernelEPKmPmll)
        /*0074*/ 	.short	0x0210
        /*0076*/ 	.short	0x0020


	//----- nvinfo : EIATTR_SW_WAR
	.align		4
.L_57:
        /*0078*/ 	.byte	0x04, 0x36
        /*007a*/ 	.short	(.L_59 - .L_58)
.L_58:
        /*007c*/ 	.word	0x00000008
.L_59:


//--------------------- .nv.info._ZN2at6native50_GLOBAL__N__3c582233_17_PhiloxKeySplit_cu_381daa2323philox_key_split_kernelEPKmPmll --------------------------
	.section	.nv.info._ZN2at6native50_GLOBAL__N__3c582233_17_PhiloxKeySplit_cu_381daa2323philox_key_split_kernelEPKmPmll,"",@"SHT_CUDA_INFO"
	.sectionflags	@""
	.align	4


	//----- nvinfo : EIATTR_CUDA_API_VERSION
	.align		4
        /*0000*/ 	.byte	0x04, 0x37
        /*0002*/ 	.short	(.L_61 - .L_60)
.L_60:
        /*0004*/ 	.word	0x00000082


	//----- nvinfo : EIATTR_KPARAM_INFO
	.align		4
.L_61:
        /*0008*/ 	.byte	0x04, 0x17
        /*000a*/ 	.short	(.L_63 - .L_62)
.L_62:
        /*000c*/ 	.word	0x00000000
        /*0010*/ 	.short	0x0003
        /*0012*/ 	.short	0x0018
        /*0014*/ 	.byte	0x00, 0xf0, 0x21, 0x00


	//----- nvinfo : EIATTR_KPARAM_INFO
	.align		4
.L_63:
        /*0018*/ 	.byte	0x04, 0x17
        /*001a*/ 	.short	(.L_65 - .L_64)
.L_64:
        /*001c*/ 	.word	0x00000000
        /*0020*/ 	.short	0x0002
        /*0022*/ 	.short	0x0010
        /*0024*/ 	.byte	0x00, 0xf0, 0x21, 0x00


	//----- nvinfo : EIATTR_KPARAM_INFO
	.align		4
.L_65:
        /*0028*/ 	.byte	0x04, 0x17
        /*002a*/ 	.short	(.L_67 - .L_66)
.L_66:
        /*002c*/ 	.word	0x00000000
        /*0030*/ 	.short	0x0001
        /*0032*/ 	.short	0x0008
        /*0034*/ 	.byte	0x00, 0xf0, 0x21, 0x00


	//----- nvinfo : EIATTR_KPARAM_INFO
	.align		4
.L_67:
        /*0038*/ 	.byte	0x04, 0x17
        /*003a*/ 	.short	(.L_69 - .L_68)
.L_68:
        /*003c*/ 	.word	0x00000000
        /*0040*/ 	.short	0x0000
        /*0042*/ 	.short	0x0000
        /*0044*/ 	.byte	0x00, 0xf0, 0x21, 0x00


	//----- nvinfo : EIATTR_SPARSE_MMA_MASK
	.align		4
.L_69:
        /*0048*/ 	.byte	0x03, 0x50
        /*004a*/ 	.short	0x0000


	//----- nvinfo : EIATTR_MAXREG_COUNT
	.align		4
        /*004c*/ 	.byte	0x03, 0x1b
        /*004e*/ 	.short	0x00ff


	//----- nvinfo : EIATTR_MERCURY_ISA_VERSION
	.align		4
        /*0050*/ 	.byte	0x03, 0x5f
        /*0052*/ 	.short	0x0101


	//----- nvinfo : EIATTR_EXIT_INSTR_OFFSETS
	.align		4
        /*0054*/ 	.byte	0x04, 0x1c
        /*0056*/ 	.short	(.L_71 - .L_70)


	//   ....[0]....
.L_70:
        /*0058*/ 	.word	0x000000e0


	//   ....[1]....
        /*005c*/ 	.word	0x00000920


	//----- nvinfo : EIATTR_CRS_STACK_SIZE
	.align		4
.L_71:
        /*0060*/ 	.byte	0x04, 0x1e
        /*0062*/ 	.short	(.L_73 - .L_72)
.L_72:
        /*0064*/ 	.word	0x00000000


	//----- nvinfo : EIATTR_CBANK_PARAM_SIZE
	.align		4
.L_73:
        /*0068*/ 	.byte	0x03, 0x19
        /*006a*/ 	.short	0x0020


	//----- nvinfo : EIATTR_PARAM_CBANK
	.align		4
        /*006c*/ 	.byte	0x04, 0x0a
        /*006e*/ 	.short	(.L_75 - .L_74)
	.align		4
.L_74:
        /*0070*/ 	.word	index@(.nv.constant0._ZN2at6native50_GLOBAL__N__3c582233_17_PhiloxKeySplit_cu_381daa2323philox_key_split_kernelEPKmPmll)
        /*0074*/ 	.short	0x0210
        /*0076*/ 	.short	0x0020


	//----- nvinfo : EIATTR_SW_WAR
	.align		4
.L_75:
        /*0078*/ 	.byte	0x04, 0x36
        /*007a*/ 	.short	(.L_77 - .L_76)
.L_76:
        /*007c*/ 	.word	0x00000008
.L_77:


//--------------------- .nv.callgraph             --------------------------
	.section	.nv.callgraph,"",@"SHT_CUDA_CALLGRAPH"
	.align	4
	.sectionentsize	8
	.align		4
        /*0000*/ 	.word	0x00000000
	.align		4
        /*0004*/ 	.word	0xffffffff
	.align		4
        /*0008*/ 	.word	0x00000000
	.align		4
        /*000c*/ 	.word	0xfffffffe
	.align		4
        /*0010*/ 	.word	0x00000000
	.align		4
        /*0014*/ 	.word	0xfffffffd
	.align		4
        /*0018*/ 	.word	0x00000000
	.align		4
        /*001c*/ 	.word	0xfffffffc


//--------------------- .nv.constant4             --------------------------
	.section	.nv.constant4,"a",@progbits
	.align	8
	.align		8
.nv.constant4:
        /*0000*/ 	.dword	_ZN48_INTERNAL_3c582233_17_PhiloxKeySplit_cu_381daa234cuda3std3__45__cpo5beginE
	.align		8
        /*0008*/ 	.dword	_ZN48_INTERNAL_3c582233_17_PhiloxKeySplit_cu_381daa234cuda3std3__45__cpo3endE
	.align		8
        /*0010*/ 	.dword	_ZN48_INTERNAL_3c582233_17_PhiloxKeySplit_cu_381daa234cuda3std3__45__cpo6cbeginE
	.align		8
        /*0018*/ 	.dword	_ZN48_INTERNAL_3c582233_17_PhiloxKeySplit_cu_381daa234cuda3std3__45__cpo4cendE
	.align		8
        /*0020*/ 	.dword	_ZN48_INTERNAL_3c582233_17_PhiloxKeySplit_cu_381daa234cuda3std3__45__cpo6rbeginE
	.align		8
        /*0028*/ 	.dword	_ZN48_INTERNAL_3c582233_17_PhiloxKeySplit_cu_381daa234cuda3std3__45__cpo4rendE
	.align		8
        /*0030*/ 	.dword	_ZN48_INTERNAL_3c582233_17_PhiloxKeySplit_cu_381daa234cuda3std3__45__cpo7crbeginE
	.align		8
        /*0038*/ 	.dword	_ZN48_INTERNAL_3c582233_17_PhiloxKeySplit_cu_381daa234cuda3std3__45__cpo5crendE
	.align		8
        /*0040*/ 	.dword	_ZN48_INTERNAL_3c582233_17_PhiloxKeySplit_cu_381daa234cuda3std3__450_GLOBAL__N__3c582233_17_PhiloxKeySplit_cu_381daa236ignoreE
	.align		8
        /*0048*/ 	.dword	_ZN48_INTERNAL_3c582233_17_PhiloxKeySplit_cu_381daa234cuda3std3__419piecewise_constructE
	.align		8
        /*0050*/ 	.dword	_ZN48_INTERNAL_3c582233_17_PhiloxKeySplit_cu_381daa234cuda3std3__48in_placeE
	.align		8
        /*0058*/ 	.dword	_ZN48_INTERNAL_3c582233_17_PhiloxKeySplit_cu_381daa234cuda3std3__420unreachable_sentinelE
	.align		8
        /*0060*/ 	.dword	_ZN48_INTERNAL_3c582233_17_PhiloxKeySplit_cu_381daa234cuda3std6ranges3__45__cpo4swapE
	.align		8
        /*0068*/ 	.dword	_ZN48_INTERNAL_3c582233_17_PhiloxKeySplit_cu_381daa234cuda3std6ranges3__45__cpo9iter_moveE
	.align		8
        /*0070*/ 	.dword	_ZN48_INTERNAL_3c582233_17_PhiloxKeySplit_cu_381daa234cuda3std6ranges3__45__cpo5beginE
	.align		8
        /*0078*/ 	.dword	_ZN48_INTERNAL_3c582233_17_PhiloxKeySplit_cu_381daa234cuda3std6ranges3__45__cpo3endE
	.align		8
        /*0080*/ 	.dword	_ZN48_INTERNAL_3c582233_17_PhiloxKeySplit_cu_381daa234cuda3std6ranges3__45__cpo6cbeginE
	.align		8
        /*0088*/ 	.dword	_ZN48_INTERNAL_3c582233_17_PhiloxKeySplit_cu_381daa234cuda3std6ranges3__45__cpo4cendE
	.align		8
        /*0090*/ 	.dword	_ZN48_INTERNAL_3c582233_17_PhiloxKeySplit_cu_381daa234cuda3std6ranges3__45__cpo7advanceE
	.align		8
        /*0098*/ 	.dword	_ZN48_INTERNAL_3c582233_17_PhiloxKeySplit_cu_381daa234cuda3std6ranges3__45__cpo9iter_swapE
	.align		8
        /*00a0*/ 	.dword	_ZN48_INTERNAL_3c582233_17_PhiloxKeySplit_cu_381daa234cuda3std6ranges3__45__cpo4nextE
	.align		8
        /*00a8*/ 	.dword	_ZN48_INTERNAL_3c582233_17_PhiloxKeySplit_cu_381daa234cuda3std6ranges3__45__cpo4prevE
	.align		8
        /*00b0*/ 	.dword	_ZN48_INTERNAL_3c582233_17_PhiloxKeySplit_cu_381daa234cuda3std6ranges3__45__cpo4dataE
	.align		8
        /*00b8*/ 	.dword	_ZN48_INTERNAL_3c582233_17_PhiloxKeySplit_cu_381daa234cuda3std6ranges3__45__cpo5cdataE
	.align		8
        /*00c0*/ 	.dword	_ZN48_INTERNAL_3c582233_17_PhiloxKeySplit_cu_381daa234cuda3std6ranges3__45__cpo4sizeE
	.align		8
        /*00c8*/ 	.dword	_ZN48_INTERNAL_3c582233_17_PhiloxKeySplit_cu_381daa234cuda3std6ranges3__45__cpo5ssizeE
	.align		8
        /*00d0*/ 	.dword	_ZN48_INTERNAL_3c582233_17_PhiloxKeySplit_cu_381daa234cuda3std6ranges3__45__cpo8distanceE
	.align		8
        /*00d8*/ 	.dword	_ZN48_INTERNAL_3c582233_17_PhiloxKeySplit_cu_381daa236thrust23THRUST_300001_SM_900_NS6system6detail10sequential3seqE


//--------------------- .text._ZN2at6native50_GLOBAL__N__3c582233_17_PhiloxKeySplit_cu_381daa2325philox_key_fold_in_kernelEPKmPmll --------------------------
	.section	.text._ZN2at6native50_GLOBAL__N__3c582233_17_PhiloxKeySplit_cu_381daa2325philox_key_fold_in_kernelEPKmPmll,"ax",@progbits
	.align	128
.text._ZN2at6native50_GLOBAL__N__3c582233_17_PhiloxKeySplit_cu_381daa2325philox_key_fold_in_kernelEPKmPmll:
        .type           _ZN2at6native50_GLOBAL__N__3c582233_17_PhiloxKeySplit_cu_381daa2325philox_key_fold_in_kernelEPKmPmll,@function
        .size           _ZN2at6native50_GLOBAL__N__3c582233_17_PhiloxKeySplit_cu_381daa2325philox_key_fold_in_kernelEPKmPmll,(.L_x_8 - _ZN2at6native50_GLOBAL__N__3c582233_17_PhiloxKeySplit_cu_381daa2325philox_key_fold_in_kernelEPKmPmll)
        .other          _ZN2at6native50_GLOBAL__N__3c582233_17_PhiloxKeySplit_cu_381daa2325philox_key_fold_in_kernelEPKmPmll,@"STO_CUDA_ENTRY STV_DEFAULT"
_ZN2at6native50_GLOBAL__N__3c582233_17_PhiloxKeySplit_cu_381daa2325philox_key_fold_in_kernelEPKmPmll:
[----:B------:R-:W-:Y:S01]  /*0000*/  LDC R1, c[0x0][0x28] ;  /* 0x00000a00ff017b82 */ /* 0x000fe20000000800 */
[----:B------:R-:W0:Y:S07]  /*0010*/  S2R R2, SR_TID.X ;  /* 0x0000000000027919 */ /* 0x000e2e0000002100 */
[----:B------:R-:W0:Y:S01]  /*0020*/  S2UR UR4, SR_CTAID.X ;  /* 0x00000000000479c3 */ /* 0x000e220000002500 */
[----:B------:R-:W-:Y:S01]  /*0030*/  IMAD.MOV.U32 R3, RZ, RZ, RZ ;  /* 0x000000ffff037224 */ /* 0x000fe200078e00ff */
[----:B------:R-:W-:-:S06]  /*0040*/  ULDC.64 UR6, c[0x0][0x220] ;  /* 0x0000880000067ab9 */ /* 0x000fcc0000000a00 */
[----:B------:R-:W0:Y:S02]  /*0050*/  LDC R5, c[0x0][RZ] ;  /* 0x00000000ff057b82 */ /* 0x000e240000000800 */
[----:B0-----:R-:W-:-:S03]  /*0060*/  IMAD.WIDE.U32 R16, R5, UR4, R2 ;  /* 0x0000000405107c25 */ /* 0x001fc6000f8e0002 */
[----:B------:R-:W-:-:S04]  /*0070*/  ISETP.GE.U32.AND P0, PT, R16, UR6, PT ;  /* 0x0000000610007c0c */ /* 0x000fc8000bf06070 */
[----:B------:R-:W-:-:S13]  /*0080*/  ISETP.GE.AND.EX P0, PT, R17, UR7, PT, P0 ;  /* 0x0000000711007c0c */ /* 0x000fda000bf06300 */
[----:B------:R-:W-:Y:S05]  /*0090*/  @P0 EXIT ;  /* 0x000000000000094d */ /* 0x000fea0003800000 */
[----:B------:R-:W-:Y:S01]  /*00a0*/  IMAD.SHL.U32 R4, R16, 0x10, RZ ;  /* 0x0000001010047824 */ /* 0x000fe200078e00ff */
[----:B------:R-:W-:Y:S01]  /*00b0*/  ULDC UR5, c[0x0][0xc] ;  /* 0x0000030000057ab9 */ /* 0x000fe20000000800 */
[----:B------:R-:W-:Y:S01]  /*00c0*/  UMOV UR4, URZ ;  /* 0x0000003f00047c82 */ /* 0x000fe20008000000 */
[----:B------:R-:W-:Y:S01]  /*00d0*/  IMAD.WIDE.U32 R2, R5, UR5, RZ ;  /* 0x0000000505027c25 */ /* 0x000fe2000f8e00ff */
[----:B------:R-:W-:Y:S01]  /*00e0*/  ULDC.64 UR8, c[0x0][0x218] ;  /* 0x0000860000087ab9 */ /* 0x000fe20000000a00 */
[----:B------:R-:W-:Y:S01]  /*00f0*/  LOP3.LUT R4, R4, 0x8, RZ, 0xfc, !PT ;  /* 0x0000000804047812 */ /* 0x000fe200078efcff */
[----:B------:R-:W-:Y:S01]  /*0100*/  ULDC.64 UR10, c[0x0][0x210] ;  /* 0x00008400000a7ab9 */ /* 0x000fe20000000a00 */
[----:B------:R-:W-:Y:S01]  /*0110*/  SHF.L.U64.HI R5, R16, 0x4, R17 ;  /* 0x0000000410057819 */ /* 0x000fe20000010211 */
[----:B------:R-:W-:Y:S01]  /*0120*/  VIADD R0, R3, UR4 ;  /* 0x0000000403007c36 */ /* 0x000fe20008000000 */
[C---:B------:R-:W-:Y:S01]  /*0130*/  IADD3 R22, P0, R4.reuse, UR8, RZ ;  /* 0x0000000804167c10 */ /* 0x040fe2000ff1e0ff */
[----:B------:R-:W-:Y:S01]  /*0140*/  ULDC.64 UR4, c[0x0][0x208] ;  /* 0x0000820000047ab9 */ /* 0x000fe20000000a00 */
[----:B------:R-:W-:-:S02]  /*0150*/  IADD3 R4, P1, R4, UR10, RZ ;  /* 0x0000000a04047c10 */ /* 0x000fc4000ff3e0ff */
[C---:B------:R-:W-:Y:S01]  /*0160*/  IADD3.X R23, R5.reuse, UR9, RZ, P0, !PT ;  /* 0x0000000905177c10 */ /* 0x040fe200087fe4ff */
[----:B------:R-:W-:Y:S01]  /*0170*/  ULDC.64 UR8, c[0x0][0x228] ;  /* 0x00008a0000087ab9 */ /* 0x000fe20000000a00 */
[----:B------:R-:W-:Y:S02]  /*0180*/  IADD3.X R5, R5, UR11, RZ, P1, !PT ;  /* 0x0000000b05057c10 */ /* 0x000fe40008ffe4ff */
[C---:B------:R-:W-:Y:S02]  /*0190*/  SHF.L.U32 R21, R2.reuse, 0x4, RZ ;  /* 0x0000000402157819 */ /* 0x040fe400000006ff */
[----:B------:R-:W-:-:S07]  /*01a0*/  SHF.L.U64.HI R19, R2, 0x4, R0 ;  /* 0x0000000402137819 */ /* 0x000fce0000010200 */
.L_x_0:
[----:B------:R-:W2:Y:S04]  /*01b0*/  LDG.E.64.CONSTANT R8, desc[UR4][R4.64] ;  /* 0x0000000404087981 */ /* 0x000ea8000c1e9b00 */
[----:B0-----:R0:W3:Y:S02]  /*01c0*/  LDG.E.64.CONSTANT R6, desc[UR4][R4.64+-0x8] ;  /* 0xfffff80404067981 */ /* 0x0010e4000c1e9b00 */
[----:B0-----:R-:W-:-:S05]  /*01d0*/  IADD3 R4, P2, R4, R21, RZ ;  /* 0x0000001504047210 */ /* 0x001fca0007f5e0ff */
[----:B------:R-:W-:Y:S01]  /*01e0*/  IMAD.X R5, R5, 0x1, R19, P2 ;  /* 0x0000000105057824 */ /* 0x000fe200010e0613 */
[----:B--2---:R-:W-:-:S04]  /*01f0*/  IADD3 R12, P0, R8, UR8, RZ ;  /* 0x00000008080c7c10 */ /* 0x004fc8000ff1e0ff */
[----:B------:R-:W-:Y:S01]  /*0200*/  IADD3.X R9, R9, UR9, RZ, P0, !PT ;  /* 0x0000000909097c10 */ /* 0x000fe200087fe4ff */
[----:B------:R-:W-:Y:S01]  /*0210*/  IMAD.WIDE.U32 R12, R12, -0x2daee0ad, RZ ;  /* 0xd2511f530c0c7825 */ /* 0x000fe200078e00ff */
[----:B------:R-:W-:Y:S02]  /*0220*/  IADD3 R16, P0, R16, R2, RZ ;  /* 0x0000000210107210 */ /* 0x000fe40007f1e0ff */
[----:B---3--:R-:W-:Y:S01]  /*0230*/  LOP3.LUT R10, R9, R6, RZ, 0x3c, !PT ;  /* 0x00000006090a7212 */ /* 0x008fe200078e3cff */
[----:B------:R-:W-:Y:S01]  /*0240*/  VIADD R15, R7, 0xbb67ae85 ;  /* 0xbb67ae85070f7836 */ /* 0x000fe20000000000 */
[----:B------:R-:W-:Y:S01]  /*0250*/  LOP3.LUT R8, R13, R7, RZ, 0x3c, !PT ;  /* 0x000000070d087212 */ /* 0x000fe200078e3cff */
[----:B------:R-:W-:Y:S02]  /*0260*/  VIADD R13, R6, 0x9e3779b9 ;  /* 0x9e3779b9060d7836 */ /* 0x000fe40000000000 */
[----:B------:R-:W-:-:S04]  /*0270*/  IMAD.WIDE.U32 R10, R10, -0x2daee0ad, RZ ;  /* 0xd2511f530a0a7825 */ /* 0x000fc800078e00ff */
[----:B------:R-:W-:Y:S01]  /*0280*/  IMAD.WIDE.U32 R8, R8, -0x326172a9, RZ ;  /* 0xcd9e8d5708087825 */ /* 0x000fe200078e00ff */
[----:B------:R-:W-:-:S03]  /*0290*/  LOP3.LUT R15, R11, R12, R15, 0x96, !PT ;  /* 0x0000000c0b0f7212 */ /* 0x000fc600078e960f */
[----:B------:R-:W-:Y:S01]  /*02a0*/  VIADD R11, R7, 0x76cf5d0a ;  /* 0x76cf5d0a070b7836 */ /* 0x000fe20000000000 */
[----:B------:R-:W-:Y:S01]  /*02b0*/  LOP3.LUT R13, R13, R9, RZ, 0x3c, !PT ;  /* 0x000000090d0d7212 */ /* 0x000fe200078e3cff */
[----:B------:R-:W-:Y:S01]  /*02c0*/  IMAD.WIDE.U32 R14, R15, -0x326172a9, RZ ;  /* 0xcd9e8d570f0e7825 */ /* 0x000fe200078e00ff */
[----:B------:R-:W-:-:S03]  /*02d0*/  IADD3 R9, R6, 0x3c6ef372, RZ ;  /* 0x3c6ef37206097810 */ /* 0x000fc60007ffe0ff */
[----:B------:R-:W-:-:S04]  /*02e0*/  IMAD.WIDE.U32 R12, R13, -0x2daee0ad, RZ ;  /* 0xd2511f530d0c7825 */ /* 0x000fc800078e00ff */
[----:B------:R-:W-:Y:S01]  /*02f0*/  IMAD.X R17, R17, 0x1, R0, P0 ;  /* 0x0000000111117824 */ /* 0x000fe200000e0600 */
[----:B------:R-:W-:Y:S01]  /*0300*/  LOP3.LUT R11, R13, R10, R11, 0x96, !PT ;  /* 0x0000000a0d0b7212 */ /* 0x000fe200078e960b */
[----:B------:R-:W-:Y:S01]  /*0310*/  VIADD R13, R6, 0xdaa66d2b ;  /* 0xdaa66d2b060d7836 */ /* 0x000fe20000000000 */
[----:B------:R-:W-:Y:S01]  /*0320*/  LOP3.LUT R10, R15, R8, R9, 0x96, !PT ;  /* 0x000000080f0a7212 */ /* 0x000fe200078e9609 */
[----:B------:R-:W-:Y:S01]  /*0330*/  VIADD R15, R7, 0x32370b8f ;  /* 0x32370b8f070f7836 */ /* 0x000fe20000000000 */
[----:B------:R-:W-:Y:S01]  /*0340*/  ISETP.GE.U32.AND P0, PT, R16, UR6, PT ;  /* 0x0000000610007c0c */ /* 0x000fe2000bf06070 */
[----:B------:R-:W-:-:S03]  /*0350*/  IMAD.WIDE.U32 R8, R11, -0x326172a9, RZ ;  /* 0xcd9e8d570b087825 */ /* 0x000fc600078e00ff */
[----:B------:R-:W-:Y:S01]  /*0360*/  ISETP.GE.AND.EX P0, PT, R17, UR7, PT, P0 ;  /* 0x0000000711007c0c */ /* 0x000fe2000bf06300 */
[----:B------:R-:W-:Y:S01]  /*0370*/  IMAD.WIDE.U32 R10, R10, -0x2daee0ad, RZ ;  /* 0xd2511f530a0a7825 */ /* 0x000fe200078e00ff */
[----:B------:R-:W-:Y:S02]  /*0380*/  LOP3.LUT R13, R9, R14, R13, 0x96, !PT ;  /* 0x0000000e090d7212 */ /* 0x000fe400078e960d */
[----:B------:R-:W-:Y:S02]  /*0390*/  IADD3 R9, R6, 0x78dde6e4, RZ ;  /* 0x78dde6e406097810 */ /* 0x000fe40007ffe0ff */
[----:B------:R-:W-:Y:S01]  /*03a0*/  LOP3.LUT R15, R11, R12, R15, 0x96, !PT ;  /* 0x0000000c0b0f7212 */ /* 0x000fe200078e960f */
[----:B------:R-:W-:Y:S02]  /*03b0*/  VIADD R11, R7, 0xed9eba14 ;  /* 0xed9eba14070b7836 */ /* 0x000fe40000000000 */
[----:B------:R-:W-:-:S04]  /*03c0*/  IMAD.WIDE.U32 R12, R13, -0x2daee0ad, RZ ;  /* 0xd2511f530d0c7825 */ /* 0x000fc800078e00ff */
[----:B------:R-:W-:Y:S01]  /*03d0*/  IMAD.WIDE.U32 R14, R15, -0x326172a9, RZ ;  /* 0xcd9e8d570f0e7825 */ /* 0x000fe200078e00ff */
[----:B------:R-:W-:-:S03]  /*03e0*/  LOP3.LUT R11, R13, R10, R11, 0x96, !PT ;  /* 0x0000000a0d0b7212 */ /* 0x000fc600078e960b */
[----:B------:R-:W-:Y:S01]  /*03f0*/  VIADD R13, R6, 0x1715609d ;  /* 0x1715609d060d7836 */ /* 0x000fe20000000000 */
[----:B------:R-:W-:Y:S01]  /*0400*/  LOP3.LUT R10, R15, R8, R9, 0x96, !PT ;  /* 0x000000080f0a7212 */ /* 0x000fe200078e9609 */
[----:B------:R-:W-:-:S04]  /*0410*/  IMAD.WIDE.U32 R8, R11, -0x326172a9, RZ ;  /* 0xcd9e8d570b087825 */ /* 0x000fc800078e00ff */
[----:B------:R-:W-:Y:S01]  /*0420*/  IMAD.WIDE.U32 R10, R10, -0x2daee0ad, RZ ;  /* 0xd2511f530a0a7825 */ /* 0x000fe200078e00ff */
[----:B------:R-:W-:Y:S02]  /*0430*/  LOP3.LUT R13, R9, R14, R13, 0x96, !PT ;  /* 0x0000000e090d7212 */ /* 0x000fe400078e960d */
[----:B------:R-:W-:Y:S01]  /*0440*/  IADD3 R9, R6, -0x4ab325aa, RZ ;  /* 0xb54cda5606097810 */ /* 0x000fe20007ffe0ff */
[----:B------:R-:W-:-:S05]  /*0450*/  VIADD R15, R7, 0xa9066899 ;  /* 0xa9066899070f7836 */ /* 0x000fca0000000000 */
        /* <DEDUP_REMOVED lines=10> */
[C---:B------:R-:W-:Y:S01]  /*0500*/  IADD3 R11, R7.reuse, -0x24c28bd8, RZ ;  /* 0xdb3d7428070b7810 */ /* 0x040fe20007ffe0ff */
[C---:B------:R-:W-:Y:S01]  /*0510*/  VIADD R15, R7.reuse, 0x1fd5c5a3 ;  /* 0x1fd5c5a3070f7836 */ /* 0x040fe20000000000 */
[----:B------:R-:W-:-:S04]  /*0520*/  IADD3 R7, R7, -0x695add53, RZ ;  /* 0x96a522ad07077810 */ /* 0x000fc80007ffe0ff */
[----:B------:R-:W-:Y:S01]  /*0530*/  LOP3.LUT R15, R9, R12, R15, 0x96, !PT ;  /* 0x0000000c090f7212 */ /* 0x000fe200078e960f */
[----:B------:R-:W-:-:S04]  /*0540*/  IMAD.WIDE.U32 R12, R13, -0x2daee0ad, RZ ;  /* 0xd2511f530d0c7825 */ /* 0x000fc800078e00ff */
[----:B------:R-:W-:Y:S01]  /*0550*/  IMAD.WIDE.U32 R14, R15, -0x326172a9, RZ ;  /* 0xcd9e8d570f0e7825 */ /* 0x000fe200078e00ff */
[----:B------:R-:W-:-:S03]  /*0560*/  LOP3.LUT R11, R13, R8, R11, 0x96, !PT ;  /* 0x000000080d0b7212 */ /* 0x000fc600078e960b */
[----:B------:R-:W-:-:S05]  /*0570*/  VIADD R9, R6, 0xf1bbcdc8 ;  /* 0xf1bbcdc806097836 */ /* 0x000fca0000000000 */
[----:B------:R-:W-:Y:S01]  /*0580*/  LOP3.LUT R9, R15, R10, R9, 0x96, !PT ;  /* 0x0000000a0f097212 */ /* 0x000fe200078e9609 */
[----:B------:R-:W-:Y:S02]  /*0590*/  VIADD R15, R6, 0x8ff34781 ;  /* 0x8ff34781060f7836 */ /* 0x000fe40000000000 */
[----:B------:R-:W-:-:S04]  /*05a0*/  IMAD.WIDE.U32 R10, R11, -0x326172a9, RZ ;  /* 0xcd9e8d570b0a7825 */ /* 0x000fc800078e00ff */
[----:B------:R-:W-:Y:S01]  /*05b0*/  IMAD.WIDE.U32 R8, R9, -0x2daee0ad, RZ ;  /* 0xd2511f5309087825 */ /* 0x000fe200078e00ff */
[----:B------:R-:W-:Y:S02]  /*05c0*/  LOP3.LUT R14, R11, R14, R15, 0x96, !PT ;  /* 0x0000000e0b0e7212 */ /* 0x000fe400078e960f */
[----:B------:R-:W-:Y:S01]  /*05d0*/  MOV R15, R10 ;  /* 0x0000000a000f7202 */ /* 0x000fe20000000f00 */
[----:B------:R-:W-:Y:S01]  /*05e0*/  IMAD.MOV.U32 R6, RZ, RZ, R22 ;  /* 0x000000ffff067224 */ /* 0x000fe200078e0016 */
[----:B------:R-:W-:Y:S01]  /*05f0*/  LOP3.LUT R12, R9, R12, R7, 0x96, !PT ;  /* 0x0000000c090c7212 */ /* 0x000fe200078e9607 */
[----:B------:R-:W-:Y:S02]  /*0600*/  IMAD.MOV.U32 R7, RZ, RZ, R23 ;  /* 0x000000ffff077224 */ /* 0x000fe400078e0017 */
[----:B------:R-:W-:Y:S01]  /*0610*/  IMAD.MOV.U32 R13, RZ, RZ, R8 ;  /* 0x000000ffff0d7224 */ /* 0x000fe200078e0008 */
[----:B------:R-:W-:Y:S02]  /*0620*/  IADD3 R22, P1, R6, R21, RZ ;  /* 0x0000001506167210 */ /* 0x000fe40007f3e0ff */
[----:B------:R0:W-:Y:S02]  /*0630*/  STG.E.64 desc[UR4][R6.64+-0x8], R14 ;  /* 0xfffff80e06007986 */ /* 0x0001e4000c101b04 */
[----:B------:R-:W-:-:S02]  /*0640*/  IADD3.X R23, R7, R19, RZ, P1, !PT ;  /* 0x0000001307177210 */ /* 0x000fc40000ffe4ff */
[----:B------:R0:W-:Y:S01]  /*0650*/  STG.E.64 desc[UR4][R6.64], R12 ;  /* 0x0000000c06007986 */ /* 0x0001e2000c101b04 */
[----:B------:R-:W-:Y:S06]  /*0660*/  @!P0 BRA `(.L_x_0) ;  /* 0xfffffff800d08947 */ /* 0x000fec000383ffff */
[----:B------:R-:W-:Y:S05]  /*0670*/  EXIT ;  /* 0x000000000000794d */ /* 0x000fea0003800000 */
.L_x_1:
[----:B------:R-:W-:-:S00]  /*0680*/  BRA `(.L_x_1) ;  /* 0xfffffffc00fc7947 */ /* 0x000fc0000383ffff */
[----:B------:R-:W-:-:S00]  /*0690*/  NOP ;  /* 0x0000000000007918 */ /* 0x000fc00000000000 */
        /* <DEDUP_REMOVED lines=14> */
.L_x_8:


//--------------------- .text._ZN2at6native50_GLOBAL__N__3c582233_17_PhiloxKeySplit_cu_381daa2323philox_key_split_kernelEPKmPmll --------------------------
	.section	.text._ZN2at6native50_GLOBAL__N__3c582233_17_PhiloxKeySplit_cu_381daa2323philox_key_split_kernelEPKmPmll,"ax",@progbits
	.align	128
.text._ZN2at6native50_GLOBAL__N__3c582233_17_PhiloxKeySplit_cu_381daa2323philox_key_split_kernelEPKmPmll:
        .type           _ZN2at6native50_GLOBAL__N__3c582233_17_PhiloxKeySplit_cu_381daa2323philox_key_split_kernelEPKmPmll,@function
        .size           _ZN2at6native50_GLOBAL__N__3c582233_17_PhiloxKeySplit_cu_381daa2323philox_key_split_kernelEPKmPmll,(.L_x_9 - _ZN2at6native50_GLOBAL__N__3c582233_17_PhiloxKeySplit_cu_381daa2323philox_key_split_kernelEPKmPmll)
        .other          _ZN2at6native50_GLOBAL__N__3c582233_17_PhiloxKeySplit_cu_381daa2323philox_key_split_kernelEPKmPmll,@"STO_CUDA_ENTRY STV_DEFAULT"
_ZN2at6native50_GLOBAL__N__3c582233_17_PhiloxKeySplit_cu_381daa2323philox_key_split_kernelEPKmPmll:
[----:B------:R-:W-:Y:S01]  /*0000*/  LDC R1, c[0x0][0x28] ;  /* 0x00000a00ff017b82 */ /* 0x000fe20000000800 */
[----:B------:R-:W0:Y:S07]  /*0010*/  S2R R2, SR_TID.X ;  /* 0x0000000000027919 */ /* 0x000e2e0000002100 */
[----:B------:R-:W0:Y:S01]  /*0020*/  S2UR UR5, SR_CTAID.X ;  /* 0x00000000000579c3 */ /* 0x000e220000002500 */
[----:B------:R-:W-:Y:S01]  /*0030*/  ULDC.64 UR8, c[0x0][0x228] ;  /* 0x00008a0000087ab9 */ /* 0x000fe20000000a00 */
[----:B------:R-:W-:Y:S01]  /*0040*/  ULDC.64 UR10, c[0x0][0x220] ;  /* 0x00008800000a7ab9 */ /* 0x000fe20000000a00 */
[----:B------:R-:W-:Y:S01]  /*0050*/  IMAD.MOV.U32 R3, RZ, RZ, RZ ;  /* 0x000000ffff037224 */ /* 0x000fe200078e00ff */
[----:B------:R-:W-:-:S02]  /*0060*/  UIMAD UR4, UR9, UR10, URZ ;  /* 0x0000000a090472a4 */ /* 0x000fc4000f8e023f */
[----:B------:R-:W-:Y:S02]  /*0070*/  UIMAD.WIDE.U32 UR6, UR8, UR10, URZ ;  /* 0x0000000a080672a5 */ /* 0x000fe4000f8e003f */
[----:B------:R-:W0:Y:S01]  /*0080*/  LDC R5, c[0x0][RZ] ;  /* 0x00000000ff057b82 */ /* 0x000e220000000800 */
[----:B------:R-:W-:-:S04]  /*0090*/  UIMAD UR4, UR8, UR11, UR4 ;  /* 0x0000000b080472a4 */ /* 0x000fc8000f8e0204 */
[----:B------:R-:W-:Y:S01]  /*00a0*/  UIADD3 UR8, UR7, UR4, URZ ;  /* 0x0000000407087290 */ /* 0x000fe2000fffe03f */
[----:B0-----:R-:W-:-:S03]  /*00b0*/  IMAD.WIDE.U32 R16, R5, UR5, R2 ;  /* 0x0000000505107c25 */ /* 0x001fc6000f8e0002 */
[----:B------:R-:W-:-:S04]  /*00c0*/  ISETP.GE.U32.AND P0, PT, R16, UR6, PT ;  /* 0x0000000610007c0c */ /* 0x000fc8000bf06070 */
[----:B------:R-:W-:-:S13]  /*00d0*/  ISETP.GE.AND.EX P0, PT, R17, UR8, PT, P0 ;  /* 0x0000000811007c0c */ /* 0x000fda000bf06300 */
[----:B------:R-:W-:Y:S05]  /*00e0*/  @P0 EXIT ;  /* 0x000000000000094d */ /* 0x000fea0003800000 */
[----:B------:R-:W-:Y:S01]  /*00f0*/  ULDC UR5, c[0x0][0xc] ;  /* 0x0000030000057ab9 */ /* 0x000fe20000000800 */
[----:B------:R-:W-:Y:S01]  /*0100*/  UMOV UR4, URZ ;  /* 0x0000003f00047c82 */ /* 0x000fe20008000000 */
[----:B------:R-:W-:Y:S01]  /*0110*/  IMAD.WIDE.U32 R2, R5, UR5, RZ ;  /* 0x0000000505027c25 */ /* 0x000fe2000f8e00ff */
[----:B------:R-:W-:Y:S01]  /*0120*/  BSSY B0, `(.L_x_2) ;  /* 0x000007f000007945 */ /* 0x000fe20003800000 */
[----:B------:R-:W-:Y:S01]  /*0130*/  ULDC.64 UR10, c[0x0][0x208] ;  /* 0x00008200000a7ab9 */ /* 0x000fe20000000a00 */
[----:B------:R-:W-:Y:S01]  /*0140*/  ULDC UR9, c[0x0][0x224] ;  /* 0x0000890000097ab9 */ /* 0x000fe20000000800 */
[----:B------:R-:W-:Y:S01]  /*0150*/  VIADD R0, R3, UR4 ;  /* 0x0000000403007c36 */ /* 0x000fe20008000000 */
[----:B------:R-:W-:Y:S01]  /*0160*/  ULDC UR20, c[0x0][0x220] ;  /* 0x0000880000147ab9 */ /* 0x000fe20000000800 */
[----:B------:R-:W-:Y:S01]  /*0170*/  ULDC.64 UR18, c[0x0][0x220] ;  /* 0x0000880000127ab9 */ /* 0x000fe20000000a00 */
[----:B------:R-:W-:Y:S01]  /*0180*/  ULDC.64 UR12, c[0x0][0x210] ;  /* 0x00008400000c7ab9 */ /* 0x000fe20000000a00 */
[----:B------:R-:W-:-:S05]  /*0190*/  ULDC.64 UR14, c[0x0][0x218] ;  /* 0x00008600000e7ab9 */ /* 0x000fca0000000a00 */
.L_x_6:
[----:B------:R-:W-:Y:S01]  /*01a0*/  MOV R20, UR9 ;  /* 0x0000000900147c02 */ /* 0x000fe20008000f00 */
[----:B------:R-:W-:Y:S03]  /*01b0*/  BSSY B1, `(.L_x_3) ;  /* 0x0000027000017945 */ /* 0x000fe60003800000 */
[----:B------:R-:W-:-:S04]  /*01c0*/  LOP3.LUT R4, R17, R20, RZ, 0xfc, !PT ;  /* 0x0000001411047212 */ /* 0x000fc800078efcff */
[----:B------:R-:W-:-:S13]  /*01d0*/  ISETP.NE.U32.AND P0, PT, R4, RZ, PT ;  /* 0x000000ff0400720c */ /* 0x000fda0003f05070 */
[----:B------:R-:W-:Y:S05]  /*01e0*/  @!P0 BRA `(.L_x_4) ;  /* 0x00000000002c8947 */ /* 0x000fea0003800000 */
[----:B------:R-:W-:-:S07]  /*01f0*/  MOV R4, 0x210 ;  /* 0x0000021000047802 */ /* 0x000fce0000000f00 */
[----:B------:R-:W-:Y:S05]  /*0200*/  CALL.REL.NOINC `($__internal_0_$__cuda_sm20_div_s64) ;  /* 0x0000000400c87944 */ /* 0x000fea0003c00000 */
[----:B------:R-:W-:Y:S01]  /*0210*/  IADD3 R4, P0, RZ, -R6, RZ ;  /* 0x80000006ff047210 */ /* 0x000fe20007f1e0ff */
[----:B------:R-:W-:Y:S01]  /*0220*/  IMAD.U32 R21, RZ, RZ, UR18 ;  /* 0x00000012ff157e24 */ /* 0x000fe2000f8e00ff */
[----:B------:R-:W-:-:S03]  /*0230*/  MOV R20, UR19 ;  /* 0x0000001300147c02 */ /* 0x000fc60008000f00 */
[----:B------:R-:W-:Y:S02]  /*0240*/  IMAD.X R8, RZ, RZ, ~R7, P0 ;  /* 0x000000ffff087224 */ /* 0x000fe400000e0e07 */
[----:B------:R-:W-:-:S04]  /*0250*/  IMAD.WIDE.U32 R18, R4, R21, R16 ;  /* 0x0000001504127225 */ /* 0x000fc800078e0010 */
[----:B------:R-:W-:-:S04]  /*0260*/  IMAD R5, R8, R21, RZ ;  /* 0x0000001508057224 */ /* 0x000fc800078e02ff */
[----:B------:R-:W-:-:S04]  /*0270*/  IMAD R5, R4, R20, R5 ;  /* 0x0000001404057224 */ /* 0x000fc800078e0205 */
[----:B------:R-:W-:Y:S01]  /*0280*/  IMAD.IADD R19, R19, 0x1, R5 ;  /* 0x0000000113137824 */ /* 0x000fe200078e0205 */
[----:B------:R-:W-:Y:S06]  /*0290*/  BRA `(.L_x_5) ;  /* 0x0000000000607947 */ /* 0x000fec0003800000 */
.L_x_4:
[----:B------:R-:W-:Y:S02]  /*02a0*/  IMAD.U32 R21, RZ, RZ, UR20 ;  /* 0x00000014ff157e24 */ /* 0x000fe4000f8e00ff */
[----:B------:R-:W-:Y:S02]  /*02b0*/  IMAD.MOV.U32 R19, RZ, RZ, RZ ;  /* 0x000000ffff137224 */ /* 0x000fe400078e00ff */
[----:B------:R-:W0:Y:S01]  /*02c0*/  I2F.U32.RP R6, R21 ;  /* 0x0000001500067306 */ /* 0x000e220000209000 */
[----:B------:R-:W-:-:S07]  /*02d0*/  ISETP.NE.U32.AND P2, PT, R21, RZ, PT ;  /* 0x000000ff1500720c */ /* 0x000fce0003f45070 */
[----:B0-----:R-:W0:Y:S02]  /*02e0*/  MUFU.RCP R6, R6 ;  /* 0x0000000600067308 */ /* 0x001e240000001000 */
[----:B0-----:R-:W-:-:S06]  /*02f0*/  IADD3 R4, R6, 0xffffffe, RZ ;  /* 0x0ffffffe06047810 */ /* 0x001fcc0007ffe0ff */
[----:B------:R0:W1:Y:S02]  /*0300*/  F2I.FTZ.U32.TRUNC.NTZ R5, R4 ;  /* 0x0000000400057305 */ /* 0x000064000021f000 */
[----:B0-----:R-:W-:Y:S02]  /*0310*/  IMAD.MOV.U32 R4, RZ, RZ, RZ ;  /* 0x000000ffff047224 */ /* 0x001fe400078e00ff */
[----:B-1----:R-:W-:-:S04]  /*0320*/  IMAD R7, R5, R21, RZ ;  /* 0x0000001505077224 */ /* 0x002fc800078e02ff */
[----:B------:R-:W-:-:S04]  /*0330*/  IMAD.MOV R7, RZ, RZ, -R7 ;  /* 0x000000ffff077224 */ /* 0x000fc800078e0a07 */
[----:B------:R-:W-:-:S04]  /*0340*/  IMAD.HI.U32 R5, R5, R7, R4 ;  /* 0x0000000705057227 */ /* 0x000fc800078e0004 */
[----:B------:R-:W-:Y:S02]  /*0350*/  IMAD.MOV.U32 R7, RZ, RZ, RZ ;  /* 0x000000ffff077224 */ /* 0x000fe400078e00ff */
[----:B------:R-:W-:-:S05]  /*0360*/  IMAD.HI.U32 R5, R5, R16, RZ ;  /* 0x0000001005057227 */ /* 0x000fca00078e00ff */
[----:B------:R-:W-:-:S05]  /*0370*/  IADD3 R8, -R5, RZ, RZ ;  /* 0x000000ff05087210 */ /* 0x000fca0007ffe1ff */
[----:B------:R-:W-:-:S05]  /*0380*/  IMAD R8, R21, R8, R16 ;  /* 0x0000000815087224 */ /* 0x000fca00078e0210 */
[----:B------:R-:W-:-:S13]  /*0390*/  ISETP.GE.U32.AND P0, PT, R8, R21, PT ;  /* 0x000000150800720c */ /* 0x000fda0003f06070 */
[----:B------:R-:W-:Y:S02]  /*03a0*/  @P0 IMAD.IADD R8, R8, 0x1, -R21 ;  /* 0x0000000108080824 */ /* 0x000fe400078e0a15 */
[----:B------:R-:W-:-:S03]  /*03b0*/  @P0 VIADD R5, R5, 0x1 ;  /* 0x0000000105050836 */ /* 0x000fc60000000000 */
[----:B------:R-:W-:-:S13]  /*03c0*/  ISETP.GE.U32.AND P1, PT, R8, R21, PT ;  /* 0x000000150800720c */ /* 0x000fda0003f26070 */
[----:B------:R-:W-:Y:S02]  /*03d0*/  @P1 IADD3 R5, R5, 0x1, RZ ;  /* 0x0000000105051810 */ /* 0x000fe40007ffe0ff */
[----:B------:R-:W-:-:S04]  /*03e0*/  @!P2 LOP3.LUT R5, RZ, R21, RZ, 0x33, !PT ;  /* 0x00000015ff05a212 */ /* 0x000fc800078e33ff */
[----:B------:R-:W-:Y:S01]  /*03f0*/  MOV R6, R5 ;  /* 0x0000000500067202 */ /* 0x000fe20000000f00 */
[----:B------:R-:W-:-:S04]  /*0400*/  IMAD.MOV R18, RZ, RZ, -R5 ;  /* 0x000000ffff127224 */ /* 0x000fc800078e0a05 */
[----:B------:R-:W-:-:S07]  /*0410*/  IMAD R18, R21, R18, R16 ;  /* 0x0000001215127224 */ /* 0x000fce00078e0210 */
.L_x_5:
[----:B------:R-:W-:Y:S05]  /*0420*/  BSYNC B1 ;  /* 0x0000000000017941 */ /* 0x000fea0003800000 */
.L_x_3:
[----:B------:R-:W-:-:S04]  /*0430*/  LEA R10, P0, R18, UR12, 0x4 ;  /* 0x0000000c120a7c11 */ /* 0x000fc8000f8020ff */
[----:B------:R-:W-:-:S05]  /*0440*/  LEA.HI.X R11, R18, UR13, R19, 0x4, P0 ;  /* 0x0000000d120b7c11 */ /* 0x000fca00080f2413 */
[----:B------:R-:W2:Y:S04]  /*0450*/  LDG.E.64.CONSTANT R8, desc[UR10][R10.64+0x8] ;  /* 0x0000080a0a087981 */ /* 0x000ea8000c1e9b00 */
[----:B------:R-:W3:Y:S01]  /*0460*/  LDG.E.64.CONSTANT R4, desc[UR10][R10.64] ;  /* 0x0000000a0a047981 */ /* 0x000ee2000c1e9b00 */
[----:B--2---:R-:W-:Y:S02]  /*0470*/  IADD3 R8, P0, R8, R6, RZ ;  /* 0x0000000608087210 */ /* 0x004fe40007f1e0ff */
[----:B---3--:R-:W-:-:S03]  /*0480*/  IADD3 R23, R5, -0x4498517b, RZ ;  /* 0xbb67ae8505177810 */ /* 0x008fc60007ffe0ff */
[----:B------:R-:W-:Y:S02]  /*0490*/  IMAD.X R13, R9, 0x1, R7, P0 ;  /* 0x00000001090d7824 */ /* 0x000fe400000e0607 */
[----:B------:R-:W-:-:S03]  /*04a0*/  IMAD.WIDE.U32 R8, R8, -0x2daee0ad, RZ ;  /* 0xd2511f5308087825 */ /* 0x000fc600078e00ff */
[----:B------:R-:W-:Y:S02]  /*04b0*/  LOP3.LUT R12, R13, R4, RZ, 0x3c, !PT ;  /* 0x000000040d0c7212 */ /* 0x000fe400078e3cff */
        /* <DEDUP_REMOVED lines=9> */
[----:B------:R-:W-:Y:S01]  /*0550*/  IMAD.WIDE.U32 R10, R10, -0x2daee0ad, RZ ;  /* 0xd2511f530a0a7825 */ /* 0x000fe200078e00ff */
[----:B------:R-:W-:-:S03]  /*0560*/  LOP3.LUT R13, R9, R14, R13, 0x96, !PT ;  /* 0x0000000e090d7212 */ /* 0x000fc600078e960d */
[----:B------:R-:W-:Y:S01]  /*0570*/  VIADD R9, R4, 0xdaa66d2b ;  /* 0xdaa66d2b04097836 */ /* 0x000fe20000000000 */
[----:B------:R-:W-:Y:S01]  /*0580*/  LOP3.LUT R15, R11, R12, R15, 0x96, !PT ;  /* 0x0000000c0b0f7212 */ /* 0x000fe200078e960f */
[----:B------:R-:W-:-:S04]  /*0590*/  IMAD.WIDE.U32 R12, R13, -0x2daee0ad, RZ ;  /* 0xd2511f530d0c7825 */ /* 0x000fc800078e00ff */
[----:B------:R-:W-:Y:S02]  /*05a0*/  VIADD R11, R5, 0x32370b8f ;  /* 0x32370b8f050b7836 */ /* 0x000fe40000000000 */
[----:B------:R-:W-:-:S03]  /*05b0*/  IMAD.WIDE.U32 R14, R15, -0x326172a9, RZ ;  /* 0xcd9e8d570f0e7825 */ /* 0x000fc600078e00ff */
[----:B------:R-:W-:Y:S02]  /*05c0*/  LOP3.LUT R11, R13, R10, R11, 0x96, !PT ;  /* 0x0000000a0d0b7212 */ /* 0x000fe400078e960b */
[----:B------:R-:W-:Y:S01]  /*05d0*/  LOP3.LUT R10, R15, R8, R9, 0x96, !PT ;  /* 0x000000080f0a7212 */ /* 0x000fe200078e9609 */
[----:B------:R-:W-:Y:S01]  /*05e0*/  VIADD R15, R5, 0xed9eba14 ;  /* 0xed9eba14050f7836 */ /* 0x000fe20000000000 */
[----:B------:R-:W-:Y:S01]  /*05f0*/  IADD3 R13, R4, 0x78dde6e4, RZ ;  /* 0x78dde6e4040d7810 */ /* 0x000fe20007ffe0ff */
[----:B------:R-:W-:-:S04]  /*0600*/  IMAD.WIDE.U32 R8, R11, -0x326172a9, RZ ;  /* 0xcd9e8d570b087825 */ /* 0x000fc800078e00ff */
[----:B------:R-:W-:Y:S01]  /*0610*/  IMAD.WIDE.U32 R10, R10, -0x2daee0ad, RZ ;  /* 0xd2511f530a0a7825 */ /* 0x000fe200078e00ff */
[----:B------:R-:W-:Y:S02]  /*0620*/  LOP3.LUT R14, R9, R14, R13, 0x96, !PT ;  /* 0x0000000e090e7212 */ /* 0x000fe400078e960d */
[----:B------:R-:W-:Y:S02]  /*0630*/  IADD3 R9, R4, 0x1715609d, RZ ;  /* 0x1715609d04097810 */ /* 0x000fe40007ffe0ff */
[----:B------:R-:W-:Y:S01]  /*0640*/  LOP3.LUT R12, R11, R12, R15, 0x96, !PT ;  /* 0x0000000c0b0c7212 */ /* 0x000fe200078e960f */
[----:B------:R-:W-:-:S04]  /*0650*/  IMAD.WIDE.U32 R14, R14, -0x2daee0ad, RZ ;  /* 0xd2511f530e0e7825 */ /* 0x000fc800078e00ff */
[----:B------:R-:W-:Y:S02]  /*0660*/  VIADD R11, R5, 0xa9066899 ;  /* 0xa9066899050b7836 */ /* 0x000fe40000000000 */
[----:B------:R-:W-:-:S03]  /*0670*/  IMAD.WIDE.U32 R12, R12, -0x326172a9, RZ ;  /* 0xcd9e8d570c0c7825 */ /* 0x000fc600078e00ff */
[----:B------:R-:W-:Y:S01]  /*0680*/  LOP3.LUT R11, R15, R10, R11, 0x96, !PT ;  /* 0x0000000a0f0b7212 */ /* 0x000fe200078e960b */
[----:B------:R-:W-:Y:S01]  /*0690*/  VIADD R15, R5, 0x646e171e ;  /* 0x646e171e050f7836 */ /* 0x000fe20000000000 */
[----:B------:R-:W-:Y:S01]  /*06a0*/  LOP3.LUT R10, R13, R8, R9, 0x96, !PT ;  /* 0x000000080d0a7212 */ /* 0x000fe200078e9609 */
[----:B------:R-:W-:Y:S02]  /*06b0*/  VIADD R13, R4, 0xb54cda56 ;  /* 0xb54cda56040d7836 */ /* 0x000fe40000000000 */
[----:B------:R-:W-:-:S04]  /*06c0*/  IMAD.WIDE.U32 R8, R11, -0x326172a9, RZ ;  /* 0xcd9e8d570b087825 */ /* 0x000fc800078e00ff */
[----:B------:R-:W-:Y:S01]  /*06d0*/  IMAD.WIDE.U32 R10, R10, -0x2daee0ad, RZ ;  /* 0xd2511f530a0a7825 */ /* 0x000fe200078e00ff */
[----:B------:R-:W-:-:S03]  /*06e0*/  LOP3.LUT R13, R9, R12, R13, 0x96, !PT ;  /* 0x0000000c090d7212 */ /* 0x000fc600078e960d */
[----:B------:R-:W-:Y:S01]  /*06f0*/  VIADD R9, R4, 0x5384540f ;  /* 0x5384540f04097836 */ /* 0x000fe20000000000 */
[----:B------:R-:W-:Y:S01]  /*0700*/  LOP3.LUT R12, R11, R14, R15, 0x96, !PT ;  /* 0x0000000e0b0c7212 */ /* 0x000fe200078e960f */
[----:B------:R-:W-:Y:S01]  /*0710*/  IMAD.WIDE.U32 R14, R13, -0x2daee0ad, RZ ;  /* 0xd2511f530d0e7825 */ /* 0x000fe200078e00ff */
[----:B------:R-:W-:-:S03]  /*0720*/  IADD3 R11, R5, 0x1fd5c5a3, RZ ;  /* 0x1fd5c5a3050b7810 */ /* 0x000fc60007ffe0ff */
[----:B------:R-:W-:Y:S01]  /*0730*/  IMAD.WIDE.U32 R12, R12, -0x326172a9, RZ ;  /* 0xcd9e8d570c0c7825 */ /* 0x000fe200078e00ff */
[----:B------:R-:W-:-:S03]  /*0740*/  LOP3.LUT R10, R15, R10, R11, 0x96, !PT ;  /* 0x0000000a0f0a7212 */ /* 0x000fc600078e960b */
[-C--:B------:R-:W-:Y:S01]  /*0750*/  IMAD R11, R7, R21.reuse, RZ ;  /* 0x00000015070b7224 */ /* 0x080fe200078e02ff */
[----:B------:R-:W-:Y:S01]  /*0760*/  LOP3.LUT R7, R13, R8, R9, 0x96, !PT ;  /* 0x000000080d077212 */ /* 0x000fe200078e9609 */
[----:B------:R-:W-:Y:S01]  /*0770*/  IMAD.WIDE.U32 R8, R6, R21, R18 ;  /* 0x0000001506087225 */ /* 0x000fe200078e0012 */
[----:B------:R-:W-:-:S03]  /*0780*/  IADD3 R13, R4, -0xe443238, RZ ;  /* 0xf1bbcdc8040d7810 */ /* 0x000fc60007ffe0ff */
[----:B------:R-:W-:Y:S02]  /*0790*/  IMAD R19, R6, R20, R11 ;  /* 0x0000001406137224 */ /* 0x000fe400078e020b */
[C---:B------:R-:W-:Y:S01]  /*07a0*/  VIADD R15, R5.reuse, 0xdb3d7428 ;  /* 0xdb3d7428050f7836 */ /* 0x040fe20000000000 */
[----:B------:R-:W-:Y:S01]  /*07b0*/  IADD3 R5, R5, -0x695add53, RZ ;  /* 0x96a522ad05057810 */ /* 0x000fe20007ffe0ff */
[----:B------:R-:W-:-:S04]  /*07c0*/  IMAD.WIDE.U32 R6, R7, -0x2daee0ad, RZ ;  /* 0xd2511f5307067825 */ /* 0x000fc800078e00ff */
[----:B------:R-:W-:Y:S01]  /*07d0*/  IMAD.WIDE.U32 R10, R10, -0x326172a9, RZ ;  /* 0xcd9e8d570a0a7825 */ /* 0x000fe200078e00ff */
[----:B------:R-:W-:-:S03]  /*07e0*/  LOP3.LUT R15, R7, R14, R15, 0x96, !PT ;  /* 0x0000000e070f7212 */ /* 0x000fc600078e960f */
[----:B------:R-:W-:Y:S01]  /*07f0*/  IMAD.IADD R7, R9, 0x1, R19 ;  /* 0x0000000109077824 */ /* 0x000fe200078e0213 */
[----:B------:R-:W-:Y:S01]  /*0800*/  LOP3.LUT R13, R11, R12, R13, 0x96, !PT ;  /* 0x0000000c0b0d7212 */ /* 0x000fe200078e960d */
[----:B------:R-:W-:Y:S01]  /*0810*/  VIADD R11, R4, 0x8ff34781 ;  /* 0x8ff34781040b7836 */ /* 0x000fe20000000000 */
[----:B------:R-:W-:Y:S01]  /*0820*/  LEA R12, P0, R8, UR14, 0x4 ;  /* 0x0000000e080c7c11 */ /* 0x000fe2000f8020ff */
[----:B------:R-:W-:-:S04]  /*0830*/  IMAD.WIDE.U32 R14, R15, -0x326172a9, RZ ;  /* 0xcd9e8d570f0e7825 */ /* 0x000fc800078e00ff */
[----:B------:R-:W-:Y:S01]  /*0840*/  IMAD.WIDE.U32 R18, R13, -0x2daee0ad, RZ ;  /* 0xd2511f530d127825 */ /* 0x000fe200078e00ff */
[----:B------:R-:W-:Y:S02]  /*0850*/  LEA.HI.X R13, R8, UR15, R7, 0x4, P0 ;  /* 0x0000000f080d7c11 */ /* 0x000fe400080f2407 */
[----:B------:R-:W-:Y:S01]  /*0860*/  LOP3.LUT R10, R15, R10, R11, 0x96, !PT ;  /* 0x0000000a0f0a7212 */ /* 0x000fe200078e960b */
[----:B------:R-:W-:Y:S01]  /*0870*/  IMAD.MOV.U32 R11, RZ, RZ, R14 ;  /* 0x000000ffff0b7224 */ /* 0x000fe200078e000e */
[----:B------:R-:W-:Y:S01]  /*0880*/  LOP3.LUT R6, R19, R6, R5, 0x96, !PT ;  /* 0x0000000613067212 */ /* 0x000fe200078e9605 */
[----:B------:R-:W-:Y:S01]  /*0890*/  IMAD.MOV.U32 R7, RZ, RZ, R18 ;  /* 0x000000ffff077224 */ /* 0x000fe200078e0012 */
[----:B------:R-:W-:Y:S02]  /*08a0*/  IADD3 R16, P0, R16, R2, RZ ;  /* 0x0000000210107210 */ /* 0x000fe40007f1e0ff */
[----:B------:R0:W-:Y:S02]  /*08b0*/  STG.E.64 desc[UR10][R12.64], R10 ;  /* 0x0000000a0c007986 */ /* 0x0001e4000c101b0a */
[----:B------:R-:W-:-:S02]  /*08c0*/  IADD3.X R17, R17, R0, RZ, P0, !PT ;  /* 0x0000000011117210 */ /* 0x000fc400007fe4ff */
[----:B------:R0:W-:Y:S01]  /*08d0*/  STG.E.64 desc[UR10][R12.64+0x8], R6 ;  /* 0x000008060c007986 */ /* 0x0001e2000c101b0a */
[----:B------:R-:W-:-:S04]  /*08e0*/  ISETP.GE.U32.AND P0, PT, R16, UR6, PT ;  /* 0x0000000610007c0c */ /* 0x000fc8000bf06070 */
[----:B------:R-:W-:-:S13]  /*08f0*/  ISETP.GE.AND.EX P0, PT, R17, UR8, PT, P0 ;  /* 0x0000000811007c0c */ /* 0x000fda000bf06300 */
[----:B0-----:R-:W-:Y:S05]  /*0900*/  @!P0 BRA `(.L_x_6) ;  /* 0xfffffff800248947 */ /* 0x001fea000383ffff */
[----:B------:R-:W-:Y:S05]  /*0910*/  BSYNC B0 ;  /* 0x0000000000007941 */ /* 0x000fea0003800000 */
.L_x_2:
[----:B------:R-:W-:Y:S05]  /*0920*/  EXIT ;  /* 0x000000000000794d */ /* 0x000fea0003800000 */
        .weak           $__internal_0_$__cuda_sm20_div_s64
        .type           $__internal_0_$__cuda_sm20_div_s64,@function
        .size           $__internal_0_$__cuda_sm20_div_s64,(.L_x_9 - $__internal_0_$__cuda_sm20_div_s64)
$__internal_0_$__cuda_sm20_div_s64:
[----:B------:R-:W-:Y:S01]  /*0930*/  ULDC.64 UR16, c[0x0][0x220] ;  /* 0x0000880000107ab9 */ /* 0x000fe20000000a00 */
[----:B------:R-:W-:Y:S01]  /*0940*/  ISETP.GE.AND P3, PT, R17, RZ, PT ;  /* 0x000000ff1100720c */ /* 0x000fe20003f66270 */
[----:B------:R-:W-:Y:S02]  /*0950*/  UIADD3 UR4, UP1, URZ, -UR16, URZ ;  /* 0x800000103f047290 */ /* 0x000fe4000ff3e03f */
[----:B------:R-:W-:Y:S02]  /*0960*/  UISETP.GE.AND UP0, UPT, UR17, URZ, UPT ;  /* 0x0000003f1100728c */ /* 0x000fe4000bf06270 */
[----:B------:R-:W-:Y:S02]  /*0970*/  UIADD3.X UR5, URZ, ~UR17, URZ, UP1, !UPT ;  /* 0x800000113f057290 */ /* 0x000fe40008ffe43f */
[----:B------:R-:W-:Y:S02]  /*0980*/  USEL UR4, UR4, UR16, !UP0 ;  /* 0x0000001004047287 */ /* 0x000fe4000c000000 */
[----:B------:R-:W-:-:S09]  /*0990*/  USEL UR5, UR5, UR17, !UP0 ;  /* 0x0000001105057287 */ /* 0x000fd2000c000000 */
[----:B------:R-:W0:Y:S08]  /*09a0*/  I2F.U64.RP R5, UR4 ;  /* 0x0000000400057d12 */ /* 0x000e300008309000 */
[----:B0-----:R-:W0:Y:S02]  /*09b0*/  MUFU.RCP R5, R5 ;  /* 0x0000000500057308 */ /* 0x001e240000001000 */
[----:B0-----:R-:W-:-:S06]  /*09c0*/  VIADD R6, R5, 0x1ffffffe ;  /* 0x1ffffffe05067836 */ /* 0x001fcc0000000000 */
[----:B------:R-:W0:Y:S02]  /*09d0*/  F2I.U64.TRUNC R6, R6 ;  /* 0x0000000600067311 */ /* 0x000e24000020d800 */
[----:B0-----:R-:W-:-:S04]  /*09e0*/  IMAD.WIDE.U32 R8, R6, UR4, RZ ;  /* 0x0000000406087c25 */ /* 0x001fc8000f8e00ff */
[----:B------:R-:W-:Y:S01]  /*09f0*/  IMAD R9, R6, UR5, R9 ;  /* 0x0000000506097c24 */ /* 0x000fe2000f8e0209 */
[----:B------:R-:W-:-:S03]  /*0a00*/  IADD3 R11, P0, RZ, -R8, RZ ;  /* 0x80000008ff0b7210 */ /* 0x000fc60007f1e0ff */
[----:B------:R-:W-:Y:S02]  /*0a10*/  IMAD R9, R7, UR4, R9 ;  /* 0x0000000407097c24 */ /* 0x000fe4000f8e0209 */
[----:B------:R-:W-:-:S04]  /*0a20*/  IMAD.HI.U32 R8, R6, R11, RZ ;  /* 0x0000000b06087227 */ /* 0x000fc800078e00ff */
[----:B------:R-:W-:Y:S01]  /*0a30*/  IMAD.X R13, RZ, RZ, ~R9, P0 ;  /* 0x000000ffff0d7224 */ /* 0x000fe200000e0e09 */
[----:B------:R-:W-:-:S03]  /*0a40*/  MOV R9, R6 ;  /* 0x0000000600097202 */ /* 0x000fc60000000f00 */
[-C--:B------:R-:W-:Y:S02]  /*0a50*/  IMAD R15, R7, R13.reuse, RZ ;  /* 0x0000000d070f7224 */ /* 0x080fe400078e02ff */
[----:B------:R-:W-:-:S04]  /*0a60*/  IMAD.WIDE.U32 R8, P0, R6, R13, R8 ;  /* 0x0000000d06087225 */ /* 0x000fc80007800008 */
[----:B------:R-:W-:-:S04]  /*0a70*/  IMAD.HI.U32 R5, R7, R13, RZ ;  /* 0x0000000d07057227 */ /* 0x000fc800078e00ff */
[----:B------:R-:W-:-:S04]  /*0a80*/  IMAD.HI.U32 R8, P1, R7, R11, R8 ;  /* 0x0000000b07087227 */ /* 0x000fc80007820008 */
[----:B------:R-:W-:Y:S01]  /*0a90*/  IMAD.X R5, R5, 0x1, R7, P0 ;  /* 0x0000000105057824 */ /* 0x000fe200000e0607 */
[----:B------:R-:W-:-:S04]  /*0aa0*/  IADD3 R9, P2, R15, R8, RZ ;  /* 0x000000080f097210 */ /* 0x000fc80007f5e0ff */
[----:B------:R-:W-:Y:S01]  /*0ab0*/  IADD3.X R11, RZ, RZ, R5, P2, P1 ;  /* 0x000000ffff0b7210 */ /* 0x000fe200017e2405 */
[----:B------:R-:W-:-:S04]  /*0ac0*/  IMAD.WIDE.U32 R6, R9, UR4, RZ ;  /* 0x0000000409067c25 */ /* 0x000fc8000f8e00ff */
[----:B------:R-:W-:Y:S01]  /*0ad0*/  IMAD R8, R9, UR5, R7 ;  /* 0x0000000509087c24 */ /* 0x000fe2000f8e0207 */
[----:B------:R-:W-:-:S03]  /*0ae0*/  IADD3 R7, P0, RZ, -R6, RZ ;  /* 0x80000006ff077210 */ /* 0x000fc60007f1e0ff */
[----:B------:R-:W-:Y:S02]  /*0af0*/  IMAD R5, R11, UR4, R8 ;  /* 0x000000040b057c24 */ /* 0x000fe4000f8e0208 */
[----:B------:R-:W-:-:S03]  /*0b00*/  IMAD.HI.U32 R8, R9, R7, RZ ;  /* 0x0000000709087227 */ /* 0x000fc600078e00ff */
[----:B------:R-:W-:Y:S02]  /*0b10*/  IADD3.X R6, RZ, ~R5, RZ, P0, !PT ;  /* 0x80000005ff067210 */ /* 0x000fe400007fe4ff */
[----:B------:R-:W-:-:S03]  /*0b20*/  IADD3 R5, P4, RZ, -R16, RZ ;  /* 0x80000010ff057210 */ /* 0x000fc60007f9e0ff */
[----:B------:R-:W-:Y:S01]  /*0b30*/  IMAD.WIDE.U32 R8, P0, R9, R6, R8 ;  /* 0x0000000609087225 */ /* 0x000fe20007800008 */
[----:B------:R-:W-:-:S03]  /*0b40*/  SEL R5, R5, R16, !P3 ;  /* 0x0000001005057207 */ /* 0x000fc60005800000 */
[----:B------:R-:W-:Y:S02]  /*0b50*/  IMAD.X R10, RZ, RZ, ~R17, P4 ;  /* 0x000000ffff0a7224 */ /* 0x000fe400020e0e11 */
[----:B------:R-:W-:-:S03]  /*0b60*/  IMAD.HI.U32 R8, P1, R11, R7, R8 ;  /* 0x000000070b087227 */ /* 0x000fc60007820008 */
[----:B------:R-:W-:Y:S01]  /*0b70*/  SEL R10, R10, R17, !P3 ;  /* 0x000000110a0a7207 */ /* 0x000fe20005800000 */
[CC--:B------:R-:W-:Y:S02]  /*0b80*/  IMAD R7, R11.reuse, R6.reuse, RZ ;  /* 0x000000060b077224 */ /* 0x0c0fe400078e02ff */
[----:B------:R-:W-:-:S03]  /*0b90*/  IMAD.HI.U32 R6, R11, R6, RZ ;  /* 0x000000060b067227 */ /* 0x000fc600078e00ff */
[----:B------:R-:W-:Y:S01]  /*0ba0*/  IADD3 R8, P2, R7, R8, RZ ;  /* 0x0000000807087210 */ /* 0x000fe20007f5e0ff */
[----:B------:R-:W-:Y:S01]  /*0bb0*/  IMAD.MOV.U32 R7, RZ, RZ, RZ ;  /* 0x000000ffff077224 */ /* 0x000fe200078e00ff */
[----:B------:R-:W-:-:S03]  /*0bc0*/  IADD3.X R11, R6, R11, RZ, P0, !PT ;  /* 0x0000000b060b7210 */ /* 0x000fc600007fe4ff */
[----:B------:R-:W-:Y:S01]  /*0bd0*/  IMAD.HI.U32 R6, R8, R5, RZ ;  /* 0x0000000508067227 */ /* 0x000fe200078e00ff */
[----:B------:R-:W-:-:S03]  /*0be0*/  IADD3.X R11, RZ, RZ, R11, P2, P1 ;  /* 0x000000ffff0b7210 */ /* 0x000fc600017e240b */
[----:B------:R-:W-:-:S04]  /*0bf0*/  IMAD.WIDE.U32 R6, R8, R10, R6 ;  /* 0x0000000a08067225 */ /* 0x000fc800078e0006 */
[C---:B------:R-:W-:Y:S02]  /*0c00*/  IMAD R9, R11.reuse, R10, RZ ;  /* 0x0000000a0b097224 */ /* 0x040fe400078e02ff */
[----:B------:R-:W-:-:S04]  /*0c10*/  IMAD.HI.U32 R6, P0, R11, R5, R6 ;  /* 0x000000050b067227 */ /* 0x000fc80007800006 */
[----:B------:R-:W-:Y:S01]  /*0c20*/  IMAD.HI.U32 R8, R11, R10, RZ ;  /* 0x0000000a0b087227 */ /* 0x000fe200078e00ff */
[----:B------:R-:W-:-:S04]  /*0c30*/  IADD3 R9, P1, R9, R6, RZ ;  /* 0x0000000609097210 */ /* 0x000fc80007f3e0ff */
[----:B------:R-:W-:Y:S01]  /*0c40*/  IADD3.X R8, R8, RZ, RZ, P0, !PT ;  /* 0x000000ff08087210 */ /* 0x000fe200007fe4ff */
[----:B------:R-:W-:-:S04]  /*0c50*/  IMAD.WIDE.U32 R6, R9, UR4, RZ ;  /* 0x0000000409067c25 */ /* 0x000fc8000f8e00ff */
[----:B------:R-:W-:Y:S01]  /*0c60*/  IMAD.X R8, RZ, RZ, R8, P1 ;  /* 0x000000ffff087224 */ /* 0x000fe200008e0608 */
[----:B------:R-:W-:Y:S01]  /*0c70*/  IADD3 R12, P1, -R6, R5, RZ ;  /* 0x00000005060c7210 */ /* 0x000fe20007f3e1ff */
[C---:B------:R-:W-:Y:S01]  /*0c80*/  IMAD R7, R9.reuse, UR5, R7 ;  /* 0x0000000509077c24 */ /* 0x040fe2000f8e0207 */
[----:B------:R-:W-:Y:S02]  /*0c90*/  IADD3 R6, P2, R9, 0x1, RZ ;  /* 0x0000000109067810 */ /* 0x000fe40007f5e0ff */
[----:B------:R-:W-:Y:S01]  /*0ca0*/  ISETP.GE.U32.AND P0, PT, R12, UR4, PT ;  /* 0x000000040c007c0c */ /* 0x000fe2000bf06070 */
[----:B------:R-:W-:Y:S02]  /*0cb0*/  IMAD R7, R8, UR4, R7 ;  /* 0x0000000408077c24 */ /* 0x000fe4000f8e0207 */
[----:B------:R-:W-:-:S03]  /*0cc0*/  IMAD.X R5, RZ, RZ, R8, P2 ;  /* 0x000000ffff057224 */ /* 0x000fc600010e0608 */
[----:B------:R-:W-:Y:S02]  /*0cd0*/  IADD3.X R11, ~R7, R10, RZ, P1, !PT ;  /* 0x0000000a070b7210 */ /* 0x000fe40000ffe5ff */
[----:B------:R-:W-:Y:S02]  /*0ce0*/  IADD3 R7, P1, R12, -UR4, RZ ;  /* 0x800000040c077c10 */ /* 0x000fe4000ff3e0ff */
[C---:B------:R-:W-:Y:S02]  /*0cf0*/  ISETP.GE.U32.AND.EX P0, PT, R11.reuse, UR5, PT, P0 ;  /* 0x000000050b007c0c */ /* 0x040fe4000bf06100 */
[----:B------:R-:W-:Y:S02]  /*0d00*/  IADD3.X R10, R11, ~UR5, RZ, P1, !PT ;  /* 0x800000050b0a7c10 */ /* 0x000fe40008ffe4ff */
[----:B------:R-:W-:Y:S02]  /*0d10*/  SEL R7, R7, R12, P0 ;  /* 0x0000000c07077207 */ /* 0x000fe40000000000 */
[----:B------:R-:W-:-:S02]  /*0d20*/  SEL R10, R10, R11, P0 ;  /* 0x0000000b0a0a7207 */ /* 0x000fc40000000000 */
[----:B------:R-:W-:Y:S02]  /*0d30*/  SEL R9, R6, R9, P0 ;  /* 0x0000000906097207 */ /* 0x000fe40000000000 */
[----:B------:R-:W-:Y:S02]  /*0d40*/  ISETP.GE.U32.AND P1, PT, R7, UR4, PT ;  /* 0x0000000407007c0c */ /* 0x000fe4000bf26070 */
[----:B------:R-:W-:Y:S02]  /*0d50*/  SEL R8, R5, R8, P0 ;  /* 0x0000000805087207 */ /* 0x000fe40000000000 */
[----:B------:R-:W-:Y:S02]  /*0d60*/  IADD3 R6, P2, R9, 0x1, RZ ;  /* 0x0000000109067810 */ /* 0x000fe40007f5e0ff */
[----:B------:R-:W-:Y:S02]  /*0d70*/  ISETP.GE.U32.AND.EX P0, PT, R10, UR5, PT, P1 ;  /* 0x000000050a007c0c */ /* 0x000fe4000bf06110 */
[----:B------:R-:W-:-:S02]  /*0d80*/  IADD3.X R7, RZ, R8, RZ, P2, !PT ;  /* 0x00000008ff077210 */ /* 0x000fc400017fe4ff */
[----:B------:R-:W-:Y:S02]  /*0d90*/  SEL R6, R6, R9, P0 ;  /* 0x0000000906067207 */ /* 0x000fe40000000000 */
[----:B------:R-:W-:Y:S02]  /*0da0*/  LOP3.LUT R9, R17, UR17, RZ, 0x3c, !PT ;  /* 0x0000001111097c12 */ /* 0x000fe4000f8e3cff */
[----:B------:R-:W-:Y:S02]  /*0db0*/  SEL R7, R7, R8, P0 ;  /* 0x0000000807077207 */ /* 0x000fe40000000000 */
[-C--:B------:R-:W-:Y:S02]  /*0dc0*/  IADD3 R5, P2, RZ, -R6.reuse, RZ ;  /* 0x80000006ff057210 */ /* 0x080fe40007f5e0ff */
[----:B------:R-:W-:Y:S02]  /*0dd0*/  ISETP.GE.AND P1, PT, R9, RZ, PT ;  /* 0x000000ff0900720c */ /* 0x000fe40003f26270 */
[----:B------:R-:W-:Y:S01]  /*0de0*/  ISETP.NE.U32.AND P0, PT, RZ, UR16, PT ;  /* 0x00000010ff007c0c */ /* 0x000fe2000bf05070 */
[----:B------:R-:W-:Y:S01]  /*0df0*/  IMAD.X R8, RZ, RZ, ~R7, P2 ;  /* 0x000000ffff087224 */ /* 0x000fe200010e0e07 */
[----:B------:R-:W-:Y:S01]  /*0e00*/  SEL R6, R5, R6, !P1 ;  /* 0x0000000605067207 */ /* 0x000fe20004800000 */
[----:B------:R-:W-:Y:S01]  /*0e10*/  HFMA2.MMA R5, -RZ, RZ, 0, 0 ;  /* 0x00000000ff057435 */ /* 0x000fe200000001ff */
[----:B------:R-:W-:-:S02]  /*0e20*/  ISETP.NE.AND.EX P0, PT, RZ, UR17, PT, P0 ;  /* 0x00000011ff007c0c */ /* 0x000fc4000bf05300 */
[----:B------:R-:W-:Y:S02]  /*0e30*/  SEL R7, R8, R7, !P1 ;  /* 0x0000000708077207 */ /* 0x000fe40004800000 */
[----:B------:R-:W-:Y:S02]  /*0e40*/  SEL R6, R6, 0xffffffff, P0 ;  /* 0xffffffff06067807 */ /* 0x000fe40000000000 */
[----:B------:R-:W-:Y:S01]  /*0e50*/  SEL R7, R7, 0xffffffff, P0 ;  /* 0xffffffff07077807 */ /* 0x000fe20000000000 */
[----:B------:R-:W-:Y:S06]  /*0e60*/  RET.REL.NODEC R4 `(_ZN2at6native50_GLOBAL__N__3c582233_17_PhiloxKeySplit_cu_381daa2323philox_key_split_kernelEPKmPmll) ;  /* 0xfffffff004647950 */ /* 0x000fec0003c3ffff */
.L_x_7:
        /* <DEDUP_REMOVED lines=9> */
.L_x_9:


//--------------------- .nv.shared.reserved.0     --------------------------
	.section	.nv.shared.reserved.0,"aw",@nobits
	.weak		__nv_reservedSMEM_offset_0_alias
	.size		__nv_reservedSMEM_offset_0_alias, 0, 0
	.other		__nv_reservedSMEM_offset_0_alias,@"STO_CUDA_RESERVED_SHARED STV_DEFAULT"
__nv_reservedSMEM_offset_0_alias:
	.zero		0


//--------------------- .nv.global                --------------------------
	.section	.nv.global,"aw",@nobits
.nv.global:
	.type		_ZN48_INTERNAL_3c582233_17_PhiloxKeySplit_cu_381daa234cuda3std3__48in_placeE,@object
	.size		_ZN48_INTERNAL_3c582233_17_PhiloxKeySplit_cu_381daa234cuda3std3__48in_placeE,(_ZN48_INTERNAL_3c582233_17_PhiloxKeySplit_cu_381daa234cuda3std6ranges3__45__cpo8distanceE - _ZN48_INTERNAL_3c582233_17_PhiloxKeySplit_cu_381daa234cuda3std3__48in_placeE)
_ZN48_INTERNAL_3c582233_17_PhiloxKeySplit_cu_381daa234cuda3std3__48in_placeE:
	.zero		1
	.type		_ZN48_INTERNAL_3c582233_17_PhiloxKeySplit_cu_381daa234cuda3std6ranges3__45__cpo8distanceE,@object
	.size		_ZN48_INTERNAL_3c582233_17_PhiloxKeySplit_cu_381daa234cuda3std6ranges3__45__cpo8distanceE,(_ZN48_INTERNAL_3c582233_17_PhiloxKeySplit_cu_381daa234cuda3std3__45__cpo6cbeginE - _ZN48_INTERNAL_3c582233_17_PhiloxKeySplit_cu_381daa234cuda3std6ranges3__45__cpo8distanceE)
_ZN48_INTERNAL_3c582233_17_PhiloxKeySplit_cu_381daa234cuda3std6ranges3__45__cpo8distanceE:
	.zero		1
	.type		_ZN48_INTERNAL_3c582233_17_PhiloxKeySplit_cu_381daa234cuda3std3__45__cpo6cbeginE,@object
	.size		_ZN48_INTERNAL_3c582233_17_PhiloxKeySplit_cu_381daa234cuda3std3__45__cpo6cbeginE,(_ZN48_INTERNAL_3c582233_17_PhiloxKeySplit_cu_381daa234cuda3std6ranges3__45__cpo7advanceE - _ZN48_INTERNAL_3c582233_17_PhiloxKeySplit_cu_381daa234cuda3std3__45__cpo6cbeginE)
_ZN48_INTERNAL_3c582233_17_PhiloxKeySplit_cu_381daa234cuda3std3__45__cpo6cbeginE:
	.zero		1
	.type		_ZN48_INTERNAL_3c582233_17_PhiloxKeySplit_cu_381daa234cuda3std6ranges3__45__cpo7advanceE,@object
	.size		_ZN48_INTERNAL_3c582233_17_PhiloxKeySplit_cu_381daa234cuda3std6ranges3__45__cpo7advanceE,(_ZN48_INTERNAL_3c582233_17_PhiloxKeySplit_cu_381daa234cuda3std3__45__cpo7crbeginE - _ZN48_INTERNAL_3c582233_17_PhiloxKeySplit_cu_381daa234cuda3std6ranges3__45__cpo7advanceE)
_ZN48_INTERNAL_3c582233_17_PhiloxKeySplit_cu_381daa234cuda3std6ranges3__45__cpo7advanceE:
	.zero		1
	.type		_ZN48_INTERNAL_3c582233_17_PhiloxKeySplit_cu_381daa234cuda3std3__45__cpo7crbeginE,@object
	.size		_ZN48_INTERNAL_3c582233_17_PhiloxKeySplit_cu_381daa234cuda3std3__45__cpo7crbeginE,(_ZN48_INTERNAL_3c582233_17_PhiloxKeySplit_cu_381daa234cuda3std6ranges3__45__cpo4dataE - _ZN48_INTERNAL_3c582233_17_PhiloxKeySplit_cu_381daa234cuda3std3__45__cpo7crbeginE)
_ZN48_INTERNAL_3c582233_17_PhiloxKeySplit_cu_381daa234cuda3std3__45__cpo7crbeginE:
	.zero		1
	.type		_ZN48_INTERNAL_3c582233_17_PhiloxKeySplit_cu_381daa234cuda3std6ranges3__45__cpo4dataE,@object
	.size		_ZN48_INTERNAL_3c582233_17_PhiloxKeySplit_cu_381daa234cuda3std6ranges3__45__cpo4dataE,(_ZN48_INTERNAL_3c582233_17_PhiloxKeySplit_cu_381daa234cuda3std6ranges3__45__cpo5beginE - _ZN48_INTERNAL_3c582233_17_PhiloxKeySplit_cu_381daa234cuda3std6ranges3__45__cpo4dataE)
_ZN48_INTERNAL_3c582233_17_PhiloxKeySplit_cu_381daa234cuda3std6ranges3__45__cpo4dataE:
	.zero		1
	.type		_ZN48_INTERNAL_3c582233_17_PhiloxKeySplit_cu_381daa234cuda3std6ranges3__45__cpo5beginE,@object
	.size		_ZN48_INTERNAL_3c582233_17_PhiloxKeySplit_cu_381daa234cuda3std6ranges3__45__cpo5beginE,(_ZN48_INTERNAL_3c582233_17_PhiloxKeySplit_cu_381daa234cuda3std3__450_GLOBAL__N__3c582233_17_PhiloxKeySplit_cu_381daa236ignoreE - _ZN48_INTERNAL_3c582233_17_PhiloxKeySplit_cu_381daa234cuda3std6ranges3__45__cpo5beginE)
_ZN48_INTERNAL_3c582233_17_PhiloxKeySplit_cu_381daa234cuda3std6ranges3__45__cpo5beginE:
	.zero		1
	.type		_ZN48_INTERNAL_3c582233_17_PhiloxKeySplit_cu_381daa234cuda3std3__450_GLOBAL__N__3c582233_17_PhiloxKeySplit_cu_381daa236ignoreE,@object
	.size		_ZN48_INTERNAL_3c582233_17_PhiloxKeySplit_cu_381daa234cuda3std3__450_GLOBAL__N__3c582233_17_PhiloxKeySplit_cu_381daa236ignoreE,(_ZN48_INTERNAL_3c582233_17_PhiloxKeySplit_cu_381daa234cuda3std6ranges3__45__cpo4sizeE - _ZN48_INTERNAL_3c582233_17_PhiloxKeySplit_cu_381daa234cuda3std3__450_GLOBAL__N__3c582233_17_PhiloxKeySplit_cu_381daa236ignoreE)
_ZN48_INTERNAL_3c582233_17_PhiloxKeySplit_cu_381daa234cuda3std3__450_GLOBAL__N__3c582233_17_PhiloxKeySplit_cu_381daa236ignoreE:
	.zero		1
	.type		_ZN48_INTERNAL_3c582233_17_PhiloxKeySplit_cu_381daa234cuda3std6ranges3__45__cpo4sizeE,@object
	.size		_ZN48_INTERNAL_3c582233_17_PhiloxKeySplit_cu_381daa234cuda3std6ranges3__45__cpo4sizeE,(_ZN48_INTERNAL_3c582233_17_PhiloxKeySplit_cu_381daa234cuda3std3__45__cpo5beginE - _ZN48_INTERNAL_3c582233_17_PhiloxKeySplit_cu_381daa234cuda3std6ranges3__45__cpo4sizeE)
_ZN48_INTERNAL_3c582233_17_PhiloxKeySplit_cu_381daa234cuda3std6ranges3__45__cpo4sizeE:
	.zero		1
	.type		_ZN48_INTERNAL_3c582233_17_PhiloxKeySplit_cu_381daa234cuda3std3__45__cpo5beginE,@object
	.size		_ZN48_INTERNAL_3c582233_17_PhiloxKeySplit_cu_381daa234cuda3std3__45__cpo5beginE,(_ZN48_INTERNAL_3c582233_17_PhiloxKeySplit_cu_381daa234cuda3std6ranges3__45__cpo6cbeginE - _ZN48_INTERNAL_3c582233_17_PhiloxKeySplit_cu_381daa234cuda3std3__45__cpo5beginE)
_ZN48_INTERNAL_3c582233_17_PhiloxKeySplit_cu_381daa234cuda3std3__45__cpo5beginE:
	.zero		1
	.type		_ZN48_INTERNAL_3c582233_17_PhiloxKeySplit_cu_381daa234cuda3std6ranges3__45__cpo6cbeginE,@object
	.size		_ZN48_INTERNAL_3c582233_17_PhiloxKeySplit_cu_381daa234cuda3std6ranges3__45__cpo6cbeginE,(_ZN48_INTERNAL_3c582233_17_PhiloxKeySplit_cu_381daa234cuda3std3__45__cpo6rbeginE - _ZN48_INTERNAL_3c582233_17_PhiloxKeySplit_cu_381daa234cuda3std6ranges3__45__cpo6cbeginE)
_ZN48_INTERNAL_3c582233_17_PhiloxKeySplit_cu_381daa234cuda3std6ranges3__45__cpo6cbeginE:
	.zero		1
	.type		_ZN48_INTERNAL_3c582233_17_PhiloxKeySplit_cu_381daa234cuda3std3__45__cpo6rbeginE,@object
	.size		_ZN48_INTERNAL_3c582233_17_PhiloxKeySplit_cu_381daa234cuda3std3__45__cpo6rbeginE,(_ZN48_INTERNAL_3c582233_17_PhiloxKeySplit_cu_381daa234cuda3std6ranges3__45__cpo4nextE - _ZN48_INTERNAL_3c582233_17_PhiloxKeySplit_cu_381daa234cuda3std3__45__cpo6rbeginE)
_ZN48_INTERNAL_3c582233_17_PhiloxKeySplit_cu_381daa234cuda3std3__45__cpo6rbeginE:
	.zero		1
	.type		_ZN48_INTERNAL_3c582233_17_PhiloxKeySplit_cu_381daa234cuda3std6ranges3__45__cpo4nextE,@object
	.size		_ZN48_INTERNAL_3c582233_17_PhiloxKeySplit_cu_381daa234cuda3std6ranges3__45__cpo4nextE,(_ZN48_INTERNAL_3c582233_17_PhiloxKeySplit_cu_381daa234cuda3std6ranges3__45__cpo4swapE - _ZN48_INTERNAL_3c582233_17_PhiloxKeySplit_cu_381daa234cuda3std6ranges3__45__cpo4nextE)
_ZN48_INTERNAL_3c582233_17_PhiloxKeySplit_cu_381daa234cuda3std6ranges3__45__cpo4nextE:
	.zero		1
	.type		_ZN48_INTERNAL_3c582233_17_PhiloxKeySplit_cu_381daa234cuda3std6ranges3__45__cpo4swapE,@object
	.size		_ZN48_INTERNAL_3c582233_17_PhiloxKeySplit_cu_381daa234cuda3std6ranges3__45__cpo4swapE,(_ZN48_INTERNAL_3c582233_17_PhiloxKeySplit_cu_381daa234cuda3std3__420unreachable_sentinelE - _ZN48_INTERNAL_3c582233_17_PhiloxKeySplit_cu_381daa234cuda3std6ranges3__45__cpo4swapE)
_ZN48_INTERNAL_3c582233_17_PhiloxKeySplit_cu_381daa234cuda3std6ranges3__45__cpo4swapE:
	.zero		1
	.type		_ZN48_INTERNAL_3c582233_17_PhiloxKeySplit_cu_381daa234cuda3std3__420unreachable_sentinelE,@object
	.size		_ZN48_INTERNAL_3c582233_17_PhiloxKeySplit_cu_381daa234cuda3std3__420unreachable_sentinelE,(_ZN48_INTERNAL_3c582233_17_PhiloxKeySplit_cu_381daa236thrust23THRUST_300001_SM_900_NS6system6detail10sequential3seqE - _ZN48_INTERNAL_3c582233_17_PhiloxKeySplit_cu_381daa234cuda3std3__420unreachable_sentinelE)
_ZN48_INTERNAL_3c582233_17_PhiloxKeySplit_cu_381daa234cuda3std3__420unreachable_sentinelE:
	.zero		1
	.type		_ZN48_INTERNAL_3c582233_17_PhiloxKeySplit_cu_381daa236thrust23THRUST_300001_SM_900_NS6system6detail10sequential3seqE,@object
	.size		_ZN48_INTERNAL_3c582233_17_PhiloxKeySplit_cu_381daa236thrust23THRUST_300001_SM_900_NS6system6detail10sequential3seqE,(_ZN48_INTERNAL_3c582233_17_PhiloxKeySplit_cu_381daa234cuda3std3__45__cpo4cendE - _ZN48_INTERNAL_3c582233_17_PhiloxKeySplit_cu_381daa236thrust23THRUST_300001_SM_900_NS6system6detail10sequential3seqE)
_ZN48_INTERNAL_3c582233_17_PhiloxKeySplit_cu_381daa236thrust23THRUST_300001_SM_900_NS6system6detail10sequential3seqE:
	.zero		1
	.type		_ZN48_INTERNAL_3c582233_17_PhiloxKeySplit_cu_381daa234cuda3std3__45__cpo4cendE,@object
	.size		_ZN48_INTERNAL_3c582233_17_PhiloxKeySplit_cu_381daa234cuda3std3__45__cpo4cendE,(_ZN48_INTERNAL_3c582233_17_PhiloxKeySplit_cu_381daa234cuda3std6ranges3__45__cpo9iter_swapE - _ZN48_INTERNAL_3c582233_17_PhiloxKeySplit_cu_381daa234cuda3std3__45__cpo4cendE)
_ZN48_INTERNAL_3c582233_17_PhiloxKeySplit_cu_381daa234cuda3std3__45__cpo4cendE:
	.zero		1
	.type		_ZN48_INTERNAL_3c582233_17_PhiloxKeySplit_cu_381daa234cuda3std6ranges3__45__cpo9iter_swapE,@object
	.size		_ZN48_INTERNAL_3c582233_17_PhiloxKeySplit_cu_381daa234cuda3std6ranges3__45__cpo9iter_swapE,(_ZN48_INTERNAL_3c582233_17_PhiloxKeySplit_cu_381daa234cuda3std3__45__cpo5crendE - _ZN48_INTERNAL_3c582233_17_PhiloxKeySplit_cu_381daa234cuda3std6ranges3__45__cpo9iter_swapE)
_ZN48_INTERNAL_3c582233_17_PhiloxKeySplit_cu_381daa234cuda3std6ranges3__45__cpo9iter_swapE:
	.zero		1
	.type		_ZN48_INTERNAL_3c582233_17_PhiloxKeySplit_cu_381daa234cuda3std3__45__cpo5crendE,@object
	.size		_ZN48_INTERNAL_3c582233_17_PhiloxKeySplit_cu_381daa234cuda3std3__45__cpo5crendE,(_ZN48_INTERNAL_3c582233_17_PhiloxKeySplit_cu_381daa234cuda3std6ranges3__45__cpo5cdataE - _ZN48_INTERNAL_3c582233_17_PhiloxKeySplit_cu_381daa234cuda3std3__45__cpo5crendE)
_ZN48_INTERNAL_3c582233_17_PhiloxKeySplit_cu_381daa234cuda3std3__45__cpo5crendE:
	.zero		1
	.type		_ZN48_INTERNAL_3c582233_17_PhiloxKeySplit_cu_381daa234cuda3std6ranges3__45__cpo5cdataE,@object
	.size		_ZN48_INTERNAL_3c582233_17_PhiloxKeySplit_cu_381daa234cuda3std6ranges3__45__cpo5cdataE,(_ZN48_INTERNAL_3c582233_17_PhiloxKeySplit_cu_381daa234cuda3std6ranges3__45__cpo3endE - _ZN48_INTERNAL_3c582233_17_PhiloxKeySplit_cu_381daa234cuda3std6ranges3__45__cpo5cdataE)
_ZN48_INTERNAL_3c582233_17_PhiloxKeySplit_cu_381daa234cuda3std6ranges3__45__cpo5cdataE:
	.zero		1
	.type		_ZN48_INTERNAL_3c582233_17_PhiloxKeySplit_cu_381daa234cuda3std6ranges3__45__cpo3endE,@object
	.size		_ZN48_INTERNAL_3c582233_17_PhiloxKeySplit_cu_381daa234cuda3std6ranges3__45__cpo3endE,(_ZN48_INTERNAL_3c582233_17_PhiloxKeySplit_cu_381daa234cuda3std3__419piecewise_constructE - _ZN48_INTERNAL_3c582233_17_PhiloxKeySplit_cu_381daa234cuda3std6ranges3__45__cpo3endE)
_ZN48_INTERNAL_3c582233_17_PhiloxKeySplit_cu_381daa234cuda3std6ranges3__45__cpo3endE:
	.zero		1
	.type		_ZN48_INTERNAL_3c582233_17_PhiloxKeySplit_cu_381daa234cuda3std3__419piecewise_constructE,@object
	.size		_ZN48_INTERNAL_3c582233_17_PhiloxKeySplit_cu_381daa234cuda3std3__419piecewise_constructE,(_ZN48_INTERNAL_3c582233_17_PhiloxKeySplit_cu_381daa234cuda3std6ranges3__45__cpo5ssizeE - _ZN48_INTERNAL_3c582233_17_PhiloxKeySplit_cu_381daa234cuda3std3__419piecewise_constructE)
_ZN48_INTERNAL_3c582233_17_PhiloxKeySplit_cu_381daa234cuda3std3__419piecewise_constructE:
	.zero		1
	.type		_ZN48_INTERNAL_3c582233_17_PhiloxKeySplit_cu_381daa234cuda3std6ranges3__45__cpo5ssizeE,@object
	.size		_ZN48_INTERNAL_3c582233_17_PhiloxKeySplit_cu_381daa234cuda3std6ranges3__45__cpo5ssizeE,(_ZN48_INTERNAL_3c582233_17_PhiloxKeySplit_cu_381daa234cuda3std3__45__cpo3endE - _ZN48_INTERNAL_3c582233_17_PhiloxKeySplit_cu_381daa234cuda3std6ranges3__45__cpo5ssizeE)
_ZN48_INTERNAL_3c582233_17_PhiloxKeySplit_cu_381daa234cuda3std6ranges3__45__cpo5ssizeE:
	.zero		1
	.type		_ZN48_INTERNAL_3c582233_17_PhiloxKeySplit_cu_381daa234cuda3std3__45__cpo3endE,@object
	.size		_ZN48_INTERNAL_3c582233_17_PhiloxKeySplit_cu_381daa234cuda3std3__45__cpo3endE,(_ZN48_INTERNAL_3c582233_17_PhiloxKeySplit_cu_381daa234cuda3std6ranges3__45__cpo4cendE - _ZN48_INTERNAL_3c582233_17_PhiloxKeySplit_cu_381daa234cuda3std3__45__cpo3endE)
_ZN48_INTERNAL_3c582233_17_PhiloxKeySplit_cu_381daa234cuda3std3__45__cpo3endE:
	.zero		1
	.type		_ZN48_INTERNAL_3c582233_17_PhiloxKeySplit_cu_381daa234cuda3std6ranges3__45__cpo4cendE,@object
	.size		_ZN48_INTERNAL_3c582233_17_PhiloxKeySplit_cu_381daa234cuda3std6ranges3__45__cpo4cendE,(_ZN48_INTERNAL_3c582233_17_PhiloxKeySplit_cu_381daa234cuda3std3__45__cpo4rendE - _ZN48_INTERNAL_3c582233_17_PhiloxKeySplit_cu_381daa234cuda3std6ranges3__45__cpo4cendE)
_ZN48_INTERNAL_3c582233_17_PhiloxKeySplit_cu_381daa234cuda3std6ranges3__45__cpo4cendE:
	.zero		1
	.type		_ZN48_INTERNAL_3c582233_17_PhiloxKeySplit_cu_381daa234cuda3std3__45__cpo4rendE,@object
	.size		_ZN48_INTERNAL_3c582233_17_PhiloxKeySplit_cu_381daa234cuda3std3__45__cpo4rendE,(_ZN48_INTERNAL_3c582233_17_PhiloxKeySplit_cu_381daa234cuda3std6ranges3__45__cpo4prevE - _ZN48_INTERNAL_3c582233_17_PhiloxKeySplit_cu_381daa234cuda3std3__45__cpo4rendE)
_ZN48_INTERNAL_3c582233_17_PhiloxKeySplit_cu_381daa234cuda3std3__45__cpo4rendE:
	.zero		1
	.type		_ZN48_INTERNAL_3c582233_17_PhiloxKeySplit_cu_381daa234cuda3std6ranges3__45__cpo4prevE,@object
	.size		_ZN48_INTERNAL_3c582233_17_PhiloxKeySplit_cu_381daa234cuda3std6ranges3__45__cpo4prevE,(_ZN48_INTERNAL_3c582233_17_PhiloxKeySplit_cu_381daa234cuda3std6ranges3__45__cpo9iter_moveE - _ZN48_INTERNAL_3c582233_17_PhiloxKeySplit_cu_381daa234cuda3std6ranges3__45__cpo4prevE)
_ZN48_INTERNAL_3c582233_17_PhiloxKeySplit_cu_381daa234cuda3std6ranges3__45__cpo4prevE:
	.zero		1
	.type		_ZN48_INTERNAL_3c582233_17_PhiloxKeySplit_cu_381daa234cuda3std6ranges3__45__cpo9iter_moveE,@object
	.size		_ZN48_INTERNAL_3c582233_17_PhiloxKeySplit_cu_381daa234cuda3std6ranges3__45__cpo9iter_moveE,(.L_13 - _ZN48_INTERNAL_3c582233_17_PhiloxKeySplit_cu_381daa234cuda3std6ranges3__45__cpo9iter_moveE)
_ZN48_INTERNAL_3c582233_17_PhiloxKeySplit_cu_381daa234cuda3std6ranges3__45__cpo9iter_moveE:
	.zero		1
.L_13:


//--------------------- .nv.constant0._ZN2at6native50_GLOBAL__N__3c582233_17_PhiloxKeySplit_cu_381daa2325philox_key_fold_in_kernelEPKmPmll --------------------------
	.section	.nv.constant0._ZN2at6native50_GLOBAL__N__3c582233_17_PhiloxKeySplit_cu_381daa2325philox_key_fold_in_kernelEPKmPmll,"a",@progbits
	.sectionflags	@""
	.align	4
.nv.constant0._ZN2at6native50_GLOBAL__N__3c582233_17_PhiloxKeySplit_cu_381daa2325philox_key_fold_in_kernelEPKmPmll:
	.zero		560


//--------------------- .nv.constant0._ZN2at6native50_GLOBAL__N__3c582233_17_PhiloxKeySplit_cu_381daa2323philox_key_split_kernelEPKmPmll --------------------------
	.section	.nv.constant0._ZN2at6native50_GLOBAL__N__3c582233_17_PhiloxKeySplit_cu_381daa2323philox_key_split_kernelEPKmPmll,"a",@progbits
	.sectionflags	@""
	.align	4
.nv.constant0._ZN2at6native50_GLOBAL__N__3c582233_17_PhiloxKeySplit_cu_381daa2323philox_key_split_kernelEPKmPmll:
	.zero		560


//--------------------- SYMBOLS --------------------------

	.type		.nv.reservedSmem.offset0,@object
	.size		.nv.reservedSmem.offset0,0x4
